//
// Generated by NVIDIA NVVM Compiler
//
// Compiler Build ID: CL-36424714
// Cuda compilation tools, release 13.0, V13.0.88
// Based on NVVM 20.0.0
//

.version 9.0
.target sm_100
.address_size 64

	// .globl	_Z4convPfS_S_iiiiiii
.global .align 4 .b8 precalc_xorwow_matrix[102400];
.global .align 4 .b8 precalc_xorwow_offset_matrix[102400];
.global .align 4 .b8 mrg32k3aM1[2304];
.global .align 4 .b8 mrg32k3aM2[2304];
.global .align 4 .b8 mrg32k3aM1SubSeq[2016];
.global .align 4 .b8 mrg32k3aM2SubSeq[2016];
.global .align 4 .b8 mrg32k3aM1Seq[2304];
.global .align 4 .b8 mrg32k3aM2Seq[2304];
.const .align 8 .b8 __cr_lgamma_table[72];
.global .align 1 .b8 _ZN34_INTERNAL_41be7ceb_4_k_cu_53a35bb94cuda3std3__45__cpo5beginE[1];
.global .align 1 .b8 _ZN34_INTERNAL_41be7ceb_4_k_cu_53a35bb94cuda3std3__45__cpo3endE[1];
.global .align 1 .b8 _ZN34_INTERNAL_41be7ceb_4_k_cu_53a35bb94cuda3std3__45__cpo6cbeginE[1];
.global .align 1 .b8 _ZN34_INTERNAL_41be7ceb_4_k_cu_53a35bb94cuda3std3__45__cpo4cendE[1];
.global .align 1 .b8 _ZN34_INTERNAL_41be7ceb_4_k_cu_53a35bb94cuda3std3__45__cpo6rbeginE[1];
.global .align 1 .b8 _ZN34_INTERNAL_41be7ceb_4_k_cu_53a35bb94cuda3std3__45__cpo4rendE[1];
.global .align 1 .b8 _ZN34_INTERNAL_41be7ceb_4_k_cu_53a35bb94cuda3std3__45__cpo7crbeginE[1];
.global .align 1 .b8 _ZN34_INTERNAL_41be7ceb_4_k_cu_53a35bb94cuda3std3__45__cpo5crendE[1];
.global .align 1 .b8 _ZN34_INTERNAL_41be7ceb_4_k_cu_53a35bb94cuda3std3__436_GLOBAL__N__41be7ceb_4_k_cu_53a35bb96ignoreE[1];
.global .align 1 .b8 _ZN34_INTERNAL_41be7ceb_4_k_cu_53a35bb94cuda3std3__419piecewise_constructE[1];
.global .align 1 .b8 _ZN34_INTERNAL_41be7ceb_4_k_cu_53a35bb94cuda3std3__48in_placeE[1];
.global .align 1 .b8 _ZN34_INTERNAL_41be7ceb_4_k_cu_53a35bb94cuda3std3__420unreachable_sentinelE[1];
.global .align 1 .b8 _ZN34_INTERNAL_41be7ceb_4_k_cu_53a35bb94cuda3std3__47nulloptE[1];
.global .align 1 .b8 _ZN34_INTERNAL_41be7ceb_4_k_cu_53a35bb94cuda3std3__48unexpectE[1];
.global .align 1 .b8 _ZN34_INTERNAL_41be7ceb_4_k_cu_53a35bb94cuda3std6ranges3__45__cpo4swapE[1];
.global .align 1 .b8 _ZN34_INTERNAL_41be7ceb_4_k_cu_53a35bb94cuda3std6ranges3__45__cpo9iter_moveE[1];
.global .align 1 .b8 _ZN34_INTERNAL_41be7ceb_4_k_cu_53a35bb94cuda3std6ranges3__45__cpo5beginE[1];
.global .align 1 .b8 _ZN34_INTERNAL_41be7ceb_4_k_cu_53a35bb94cuda3std6ranges3__45__cpo3endE[1];
.global .align 1 .b8 _ZN34_INTERNAL_41be7ceb_4_k_cu_53a35bb94cuda3std6ranges3__45__cpo6cbeginE[1];
.global .align 1 .b8 _ZN34_INTERNAL_41be7ceb_4_k_cu_53a35bb94cuda3std6ranges3__45__cpo4cendE[1];
.global .align 1 .b8 _ZN34_INTERNAL_41be7ceb_4_k_cu_53a35bb94cuda3std6ranges3__45__cpo7advanceE[1];
.global .align 1 .b8 _ZN34_INTERNAL_41be7ceb_4_k_cu_53a35bb94cuda3std6ranges3__45__cpo9iter_swapE[1];
.global .align 1 .b8 _ZN34_INTERNAL_41be7ceb_4_k_cu_53a35bb94cuda3std6ranges3__45__cpo4nextE[1];
.global .align 1 .b8 _ZN34_INTERNAL_41be7ceb_4_k_cu_53a35bb94cuda3std6ranges3__45__cpo4prevE[1];
.global .align 1 .b8 _ZN34_INTERNAL_41be7ceb_4_k_cu_53a35bb94cuda3std6ranges3__45__cpo4dataE[1];
.global .align 1 .b8 _ZN34_INTERNAL_41be7ceb_4_k_cu_53a35bb94cuda3std6ranges3__45__cpo5cdataE[1];
.global .align 1 .b8 _ZN34_INTERNAL_41be7ceb_4_k_cu_53a35bb94cuda3std6ranges3__45__cpo4sizeE[1];
.global .align 1 .b8 _ZN34_INTERNAL_41be7ceb_4_k_cu_53a35bb94cuda3std6ranges3__45__cpo5ssizeE[1];
.global .align 1 .b8 _ZN34_INTERNAL_41be7ceb_4_k_cu_53a35bb94cuda3std6ranges3__45__cpo8distanceE[1];
.global .align 1 .b8 _ZN34_INTERNAL_41be7ceb_4_k_cu_53a35bb96thrust24THRUST_300001_SM_1000_NS8cuda_cub3parE[1];
.global .align 1 .b8 _ZN34_INTERNAL_41be7ceb_4_k_cu_53a35bb96thrust24THRUST_300001_SM_1000_NS8cuda_cub10par_nosyncE[1];
.global .align 1 .b8 _ZN34_INTERNAL_41be7ceb_4_k_cu_53a35bb96thrust24THRUST_300001_SM_1000_NS6system6detail10sequential3seqE[1];
.global .align 1 .b8 _ZN34_INTERNAL_41be7ceb_4_k_cu_53a35bb96thrust24THRUST_300001_SM_1000_NS6system3cpp3parE[1];
.global .align 1 .b8 _ZN34_INTERNAL_41be7ceb_4_k_cu_53a35bb96thrust24THRUST_300001_SM_1000_NS12placeholders2_1E[1];
.global .align 1 .b8 _ZN34_INTERNAL_41be7ceb_4_k_cu_53a35bb96thrust24THRUST_300001_SM_1000_NS12placeholders2_2E[1];
.global .align 1 .b8 _ZN34_INTERNAL_41be7ceb_4_k_cu_53a35bb96thrust24THRUST_300001_SM_1000_NS12placeholders2_3E[1];
.global .align 1 .b8 _ZN34_INTERNAL_41be7ceb_4_k_cu_53a35bb96thrust24THRUST_300001_SM_1000_NS12placeholders2_4E[1];
.global .align 1 .b8 _ZN34_INTERNAL_41be7ceb_4_k_cu_53a35bb96thrust24THRUST_300001_SM_1000_NS12placeholders2_5E[1];
.global .align 1 .b8 _ZN34_INTERNAL_41be7ceb_4_k_cu_53a35bb96thrust24THRUST_300001_SM_1000_NS12placeholders2_6E[1];
.global .align 1 .b8 _ZN34_INTERNAL_41be7ceb_4_k_cu_53a35bb96thrust24THRUST_300001_SM_1000_NS12placeholders2_7E[1];
.global .align 1 .b8 _ZN34_INTERNAL_41be7ceb_4_k_cu_53a35bb96thrust24THRUST_300001_SM_1000_NS12placeholders2_8E[1];
.global .align 1 .b8 _ZN34_INTERNAL_41be7ceb_4_k_cu_53a35bb96thrust24THRUST_300001_SM_1000_NS12placeholders2_9E[1];
.global .align 1 .b8 _ZN34_INTERNAL_41be7ceb_4_k_cu_53a35bb96thrust24THRUST_300001_SM_1000_NS12placeholders3_10E[1];
.global .align 1 .b8 _ZN34_INTERNAL_41be7ceb_4_k_cu_53a35bb96thrust24THRUST_300001_SM_1000_NS3seqE[1];
.global .align 1 .b8 _ZN34_INTERNAL_41be7ceb_4_k_cu_53a35bb96thrust24THRUST_300001_SM_1000_NS6deviceE[1];

.visible .entry _Z4convPfS_S_iiiiiii(
	.param .u64 .ptr .align 1 _Z4convPfS_S_iiiiiii_param_0,
	.param .u64 .ptr .align 1 _Z4convPfS_S_iiiiiii_param_1,
	.param .u64 .ptr .align 1 _Z4convPfS_S_iiiiiii_param_2,
	.param .u32 _Z4convPfS_S_iiiiiii_param_3,
	.param .u32 _Z4convPfS_S_iiiiiii_param_4,
	.param .u32 _Z4convPfS_S_iiiiiii_param_5,
	.param .u32 _Z4convPfS_S_iiiiiii_param_6,
	.param .u32 _Z4convPfS_S_iiiiiii_param_7,
	.param .u32 _Z4convPfS_S_iiiiiii_param_8,
	.param .u32 _Z4convPfS_S_iiiiiii_param_9
)
{
	.reg .pred 	%p<96>;
	.reg .b32 	%r<95>;
	.reg .b32 	%f<103>;
	.reg .b64 	%rd<30>;

	ld.param.u64 	%rd8, [_Z4convPfS_S_iiiiiii_param_0];
	ld.param.u64 	%rd9, [_Z4convPfS_S_iiiiiii_param_1];
	ld.param.u32 	%r27, [_Z4convPfS_S_iiiiiii_param_3];
	ld.param.u32 	%r28, [_Z4convPfS_S_iiiiiii_param_4];
	ld.param.u32 	%r29, [_Z4convPfS_S_iiiiiii_param_5];
	ld.param.u32 	%r33, [_Z4convPfS_S_iiiiiii_param_6];
	ld.param.u32 	%r30, [_Z4convPfS_S_iiiiiii_param_7];
	ld.param.u32 	%r31, [_Z4convPfS_S_iiiiiii_param_8];
	ld.param.u32 	%r32, [_Z4convPfS_S_iiiiiii_param_9];
	cvta.to.global.u64 	%rd1, %rd9;
	cvta.to.global.u64 	%rd2, %rd8;
	mov.u32 	%r34, %tid.x;
	mov.u32 	%r35, %ntid.x;
	mov.u32 	%r36, %ctaid.x;
	mad.lo.s32 	%r1, %r35, %r36, %r34;
	mov.u32 	%r37, %tid.y;
	mov.u32 	%r38, %ntid.y;
	mov.u32 	%r39, %ctaid.y;
	mad.lo.s32 	%r40, %r38, %r39, %r37;
	mov.u32 	%r41, %tid.z;
	mov.u32 	%r42, %ntid.z;
	mov.u32 	%r43, %ctaid.z;
	mad.lo.s32 	%r3, %r42, %r43, %r41;
	sub.s32 	%r44, %r27, %r30;
	shl.b32 	%r45, %r32, 1;
	add.s32 	%r46, %r44, %r45;
	div.s32 	%r4, %r46, %r31;
	sub.s32 	%r47, %r28, %r30;
	add.s32 	%r48, %r47, %r45;
	div.s32 	%r49, %r48, %r31;
	setp.gt.s32 	%p2, %r1, %r4;
	setp.gt.s32 	%p3, %r40, %r49;
	or.pred  	%p4, %p2, %p3;
	setp.ge.s32 	%p5, %r3, %r33;
	or.pred  	%p6, %p5, %p4;
	mov.f32 	%f81, 0f00000000;
	@%p6 bra 	$L__BB0_48;
	mul.lo.s32 	%r50, %r31, %r1;
	sub.s32 	%r6, %r50, %r32;
	mul.lo.s32 	%r51, %r31, %r40;
	sub.s32 	%r7, %r51, %r32;
	setp.lt.s32 	%p7, %r29, 1;
	@%p7 bra 	$L__BB0_47;
	setp.lt.s32 	%p8, %r30, 1;
	@%p8 bra 	$L__BB0_47;
	and.b32  	%r8, %r30, 7;
	and.b32  	%r9, %r30, 2147483640;
	mov.f32 	%f81, 0f00000000;
	mov.b32 	%r89, 0;
$L__BB0_4:
	mov.b32 	%r90, 0;
$L__BB0_5:
	setp.lt.u32 	%p9, %r30, 8;
	add.s32 	%r55, %r90, %r7;
	setp.gt.s32 	%p10, %r55, -1;
	setp.lt.s32 	%p11, %r55, %r28;
	and.pred  	%p1, %p10, %p11;
	mad.lo.s32 	%r56, %r89, %r28, %r55;
	mul.lo.s32 	%r12, %r56, %r27;
	mad.lo.s32 	%r57, %r29, %r3, %r89;
	mad.lo.s32 	%r58, %r57, %r30, %r90;
	mul.lo.s32 	%r13, %r58, %r30;
	mov.b32 	%r93, 0;
	@%p9 bra 	$L__BB0_24;
	mov.b32 	%r91, 0;
$L__BB0_7:
	.pragma "nounroll";
	add.s32 	%r15, %r91, %r6;
	setp.gt.s32 	%p12, %r15, -1;
	setp.lt.s32 	%p13, %r15, %r27;
	and.pred  	%p14, %p12, %p13;
	and.pred  	%p15, %p14, %p1;
	add.s32 	%r60, %r15, %r12;
	mul.wide.s32 	%rd10, %r60, 4;
	add.s64 	%rd3, %rd2, %rd10;
	add.s32 	%r61, %r91, %r13;
	mul.wide.s32 	%rd11, %r61, 4;
	add.s64 	%rd4, %rd1, %rd11;
	not.pred 	%p16, %p15;
	@%p16 bra 	$L__BB0_9;
	ld.global.f32 	%f45, [%rd3];
	ld.global.f32 	%f46, [%rd4];
	fma.rn.f32 	%f81, %f45, %f46, %f81;
$L__BB0_9:
	add.s32 	%r62, %r15, 1;
	setp.gt.s32 	%p17, %r62, -1;
	setp.lt.s32 	%p18, %r62, %r27;
	and.pred  	%p19, %p17, %p18;
	and.pred  	%p20, %p19, %p1;
	not.pred 	%p21, %p20;
	@%p21 bra 	$L__BB0_11;
	ld.global.f32 	%f47, [%rd3+4];
	ld.global.f32 	%f48, [%rd4+4];
	fma.rn.f32 	%f81, %f47, %f48, %f81;
$L__BB0_11:
	add.s32 	%r63, %r15, 2;
	setp.gt.s32 	%p22, %r63, -1;
	setp.lt.s32 	%p23, %r63, %r27;
	and.pred  	%p24, %p22, %p23;
	and.pred  	%p25, %p24, %p1;
	not.pred 	%p26, %p25;
	@%p26 bra 	$L__BB0_13;
	ld.global.f32 	%f49, [%rd3+8];
	ld.global.f32 	%f50, [%rd4+8];
	fma.rn.f32 	%f81, %f49, %f50, %f81;
$L__BB0_13:
	add.s32 	%r64, %r15, 3;
	setp.gt.s32 	%p27, %r64, -1;
	setp.lt.s32 	%p28, %r64, %r27;
	and.pred  	%p29, %p27, %p28;
	and.pred  	%p30, %p29, %p1;
	not.pred 	%p31, %p30;
	@%p31 bra 	$L__BB0_15;
	ld.global.f32 	%f51, [%rd3+12];
	ld.global.f32 	%f52, [%rd4+12];
	fma.rn.f32 	%f81, %f51, %f52, %f81;
$L__BB0_15:
	add.s32 	%r65, %r15, 4;
	setp.gt.s32 	%p32, %r65, -1;
	setp.lt.s32 	%p33, %r65, %r27;
	and.pred  	%p34, %p32, %p33;
	and.pred  	%p35, %p34, %p1;
	not.pred 	%p36, %p35;
	@%p36 bra 	$L__BB0_17;
	ld.global.f32 	%f53, [%rd3+16];
	ld.global.f32 	%f54, [%rd4+16];
	fma.rn.f32 	%f81, %f53, %f54, %f81;
$L__BB0_17:
	add.s32 	%r66, %r15, 5;
	setp.gt.s32 	%p37, %r66, -1;
	setp.lt.s32 	%p38, %r66, %r27;
	and.pred  	%p39, %p37, %p38;
	and.pred  	%p40, %p39, %p1;
	not.pred 	%p41, %p40;
	@%p41 bra 	$L__BB0_19;
	ld.global.f32 	%f55, [%rd3+20];
	ld.global.f32 	%f56, [%rd4+20];
	fma.rn.f32 	%f81, %f55, %f56, %f81;
$L__BB0_19:
	add.s32 	%r67, %r15, 6;
	setp.gt.s32 	%p42, %r67, -1;
	setp.lt.s32 	%p43, %r67, %r27;
	and.pred  	%p44, %p42, %p43;
	and.pred  	%p45, %p44, %p1;
	not.pred 	%p46, %p45;
	@%p46 bra 	$L__BB0_21;
	ld.global.f32 	%f57, [%rd3+24];
	ld.global.f32 	%f58, [%rd4+24];
	fma.rn.f32 	%f81, %f57, %f58, %f81;
$L__BB0_21:
	add.s32 	%r68, %r15, 7;
	setp.gt.s32 	%p47, %r68, -1;
	setp.lt.s32 	%p48, %r68, %r27;
	and.pred  	%p49, %p47, %p48;
	and.pred  	%p50, %p49, %p1;
	not.pred 	%p51, %p50;
	@%p51 bra 	$L__BB0_23;
	ld.global.f32 	%f59, [%rd3+28];
	ld.global.f32 	%f60, [%rd4+28];
	fma.rn.f32 	%f81, %f59, %f60, %f81;
$L__BB0_23:
	add.s32 	%r91, %r91, 8;
	setp.ne.s32 	%p52, %r91, %r9;
	mov.u32 	%r93, %r9;
	@%p52 bra 	$L__BB0_7;
$L__BB0_24:
	setp.eq.s32 	%p53, %r8, 0;
	@%p53 bra 	$L__BB0_45;
	add.s32 	%r69, %r8, -1;
	setp.lt.u32 	%p54, %r69, 3;
	@%p54 bra 	$L__BB0_35;
	add.s32 	%r18, %r93, %r6;
	setp.gt.s32 	%p55, %r18, -1;
	setp.lt.s32 	%p56, %r18, %r27;
	and.pred  	%p57, %p55, %p56;
	and.pred  	%p58, %p57, %p1;
	add.s32 	%r70, %r18, %r12;
	mul.wide.s32 	%rd12, %r70, 4;
	add.s64 	%rd5, %rd2, %rd12;
	add.s32 	%r71, %r93, %r13;
	mul.wide.s32 	%rd13, %r71, 4;
	add.s64 	%rd6, %rd1, %rd13;
	not.pred 	%p59, %p58;
	@%p59 bra 	$L__BB0_28;
	ld.global.f32 	%f62, [%rd5];
	ld.global.f32 	%f63, [%rd6];
	fma.rn.f32 	%f81, %f62, %f63, %f81;
$L__BB0_28:
	add.s32 	%r72, %r18, 1;
	setp.gt.s32 	%p60, %r72, -1;
	setp.lt.s32 	%p61, %r72, %r27;
	and.pred  	%p62, %p60, %p61;
	and.pred  	%p63, %p62, %p1;
	not.pred 	%p64, %p63;
	@%p64 bra 	$L__BB0_30;
	ld.global.f32 	%f64, [%rd5+4];
	ld.global.f32 	%f65, [%rd6+4];
	fma.rn.f32 	%f81, %f64, %f65, %f81;
$L__BB0_30:
	add.s32 	%r73, %r18, 2;
	setp.gt.s32 	%p65, %r73, -1;
	setp.lt.s32 	%p66, %r73, %r27;
	and.pred  	%p67, %p65, %p66;
	and.pred  	%p68, %p67, %p1;
	not.pred 	%p69, %p68;
	@%p69 bra 	$L__BB0_32;
	ld.global.f32 	%f66, [%rd5+8];
	ld.global.f32 	%f67, [%rd6+8];
	fma.rn.f32 	%f81, %f66, %f67, %f81;
$L__BB0_32:
	add.s32 	%r74, %r18, 3;
	setp.gt.s32 	%p70, %r74, -1;
	setp.lt.s32 	%p71, %r74, %r27;
	and.pred  	%p72, %p70, %p71;
	and.pred  	%p73, %p72, %p1;
	not.pred 	%p74, %p73;
	@%p74 bra 	$L__BB0_34;
	ld.global.f32 	%f68, [%rd5+12];
	ld.global.f32 	%f69, [%rd6+12];
	fma.rn.f32 	%f81, %f68, %f69, %f81;
$L__BB0_34:
	add.s32 	%r93, %r93, 4;
$L__BB0_35:
	and.b32  	%r75, %r30, 3;
	setp.eq.s32 	%p75, %r75, 0;
	@%p75 bra 	$L__BB0_45;
	setp.eq.s32 	%p76, %r75, 1;
	@%p76 bra 	$L__BB0_42;
	add.s32 	%r21, %r93, %r6;
	setp.gt.s32 	%p77, %r21, -1;
	setp.lt.s32 	%p78, %r21, %r27;
	and.pred  	%p79, %p77, %p78;
	and.pred  	%p80, %p79, %p1;
	not.pred 	%p81, %p80;
	@%p81 bra 	$L__BB0_39;
	add.s32 	%r76, %r21, %r12;
	mul.wide.s32 	%rd14, %r76, 4;
	add.s64 	%rd15, %rd2, %rd14;
	ld.global.f32 	%f71, [%rd15];
	add.s32 	%r77, %r93, %r13;
	mul.wide.s32 	%rd16, %r77, 4;
	add.s64 	%rd17, %rd1, %rd16;
	ld.global.f32 	%f72, [%rd17];
	fma.rn.f32 	%f81, %f71, %f72, %f81;
$L__BB0_39:
	add.s32 	%r78, %r21, 1;
	setp.gt.s32 	%p82, %r78, -1;
	setp.lt.s32 	%p83, %r78, %r27;
	and.pred  	%p84, %p82, %p83;
	and.pred  	%p85, %p84, %p1;
	not.pred 	%p86, %p85;
	@%p86 bra 	$L__BB0_41;
	add.s32 	%r80, %r21, %r12;
	mul.wide.s32 	%rd18, %r80, 4;
	add.s64 	%rd19, %rd2, %rd18;
	ld.global.f32 	%f73, [%rd19+4];
	add.s32 	%r81, %r93, %r13;
	mul.wide.s32 	%rd20, %r81, 4;
	add.s64 	%rd21, %rd1, %rd20;
	ld.global.f32 	%f74, [%rd21+4];
	fma.rn.f32 	%f81, %f73, %f74, %f81;
$L__BB0_41:
	add.s32 	%r93, %r93, 2;
$L__BB0_42:
	and.b32  	%r82, %r30, 1;
	setp.eq.b32 	%p87, %r82, 1;
	not.pred 	%p88, %p87;
	@%p88 bra 	$L__BB0_45;
	add.s32 	%r24, %r93, %r6;
	setp.gt.s32 	%p89, %r24, -1;
	setp.lt.s32 	%p90, %r24, %r27;
	and.pred  	%p91, %p89, %p90;
	and.pred  	%p92, %p91, %p1;
	not.pred 	%p93, %p92;
	@%p93 bra 	$L__BB0_45;
	add.s32 	%r83, %r24, %r12;
	mul.wide.s32 	%rd22, %r83, 4;
	add.s64 	%rd23, %rd2, %rd22;
	ld.global.f32 	%f75, [%rd23];
	add.s32 	%r84, %r93, %r13;
	mul.wide.s32 	%rd24, %r84, 4;
	add.s64 	%rd25, %rd1, %rd24;
	ld.global.f32 	%f76, [%rd25];
	fma.rn.f32 	%f81, %f75, %f76, %f81;
$L__BB0_45:
	add.s32 	%r90, %r90, 1;
	setp.ne.s32 	%p94, %r90, %r30;
	@%p94 bra 	$L__BB0_5;
	add.s32 	%r89, %r89, 1;
	setp.ne.s32 	%p95, %r89, %r29;
	@%p95 bra 	$L__BB0_4;
$L__BB0_47:
	ld.param.u64 	%rd29, [_Z4convPfS_S_iiiiiii_param_2];
	mad.lo.s32 	%r85, %r3, %r49, %r3;
	add.s32 	%r86, %r85, %r40;
	mad.lo.s32 	%r87, %r86, %r4, %r86;
	add.s32 	%r88, %r87, %r1;
	cvta.to.global.u64 	%rd26, %rd29;
	mul.wide.s32 	%rd27, %r88, 4;
	add.s64 	%rd28, %rd26, %rd27;
	st.global.f32 	[%rd28], %f81;
$L__BB0_48:
	ret;

}
	// .globl	_Z11BatchNormediiiPfS_S_
.visible .entry _Z11BatchNormediiiPfS_S_(
	.param .u32 _Z11BatchNormediiiPfS_S__param_0,
	.param .u32 _Z11BatchNormediiiPfS_S__param_1,
	.param .u32 _Z11BatchNormediiiPfS_S__param_2,
	.param .u64 .ptr .align 1 _Z11BatchNormediiiPfS_S__param_3,
	.param .u64 .ptr .align 1 _Z11BatchNormediiiPfS_S__param_4,
	.param .u64 .ptr .align 1 _Z11BatchNormediiiPfS_S__param_5
)
{
	.reg .pred 	%p<7>;
	.reg .b32 	%r<19>;
	.reg .b32 	%f<9>;
	.reg .b64 	%rd<13>;

	ld.param.u32 	%r4, [_Z11BatchNormediiiPfS_S__param_0];
	ld.param.u32 	%r5, [_Z11BatchNormediiiPfS_S__param_1];
	ld.param.u32 	%r6, [_Z11BatchNormediiiPfS_S__param_2];
	ld.param.u64 	%rd2, [_Z11BatchNormediiiPfS_S__param_3];
	ld.param.u64 	%rd3, [_Z11BatchNormediiiPfS_S__param_4];
	ld.param.u64 	%rd4, [_Z11BatchNormediiiPfS_S__param_5];
	cvta.to.global.u64 	%rd5, %rd4;
	mov.u32 	%r7, %tid.x;
	mov.u32 	%r8, %ntid.x;
	mov.u32 	%r9, %ctaid.x;
	mad.lo.s32 	%r1, %r8, %r9, %r7;
	mov.u32 	%r10, %tid.y;
	mov.u32 	%r11, %ntid.y;
	mov.u32 	%r12, %ctaid.y;
	mad.lo.s32 	%r2, %r11, %r12, %r10;
	mov.u32 	%r13, %tid.z;
	mov.u32 	%r14, %ntid.z;
	mov.u32 	%r15, %ctaid.z;
	mad.lo.s32 	%r3, %r14, %r15, %r13;
	mul.wide.u32 	%rd6, %r3, 4;
	add.s64 	%rd1, %rd5, %rd6;
	ld.global.f32 	%f8, [%rd1];
	setp.neu.f32 	%p1, %f8, 0f00000000;
	@%p1 bra 	$L__BB1_2;
	mov.b32 	%r16, 1065353216;
	st.global.u32 	[%rd1], %r16;
	mov.f32 	%f8, 0f3F800000;
$L__BB1_2:
	setp.ge.s32 	%p2, %r1, %r5;
	setp.ge.s32 	%p3, %r2, %r6;
	or.pred  	%p4, %p2, %p3;
	setp.ge.s32 	%p5, %r3, %r4;
	or.pred  	%p6, %p5, %p4;
	@%p6 bra 	$L__BB1_4;
	mad.lo.s32 	%r17, %r6, %r3, %r2;
	mad.lo.s32 	%r18, %r17, %r5, %r1;
	cvta.to.global.u64 	%rd7, %rd2;
	mul.wide.s32 	%rd8, %r18, 4;
	add.s64 	%rd9, %rd7, %rd8;
	ld.global.f32 	%f4, [%rd9];
	cvta.to.global.u64 	%rd10, %rd3;
	add.s64 	%rd12, %rd10, %rd6;
	ld.global.f32 	%f5, [%rd12];
	sub.f32 	%f6, %f4, %f5;
	div.rn.f32 	%f7, %f6, %f8;
	st.global.f32 	[%rd9], %f7;
$L__BB1_4:
	ret;

}
	// .globl	_Z4ReLuiiiPf
.visible .entry _Z4ReLuiiiPf(
	.param .u32 _Z4ReLuiiiPf_param_0,
	.param .u32 _Z4ReLuiiiPf_param_1,
	.param .u32 _Z4ReLuiiiPf_param_2,
	.param .u64 .ptr .align 1 _Z4ReLuiiiPf_param_3
)
{
	.reg .pred 	%p<7>;
	.reg .b32 	%r<21>;
	.reg .b32 	%f<2>;
	.reg .b64 	%rd<5>;

	ld.param.u32 	%r6, [_Z4ReLuiiiPf_param_0];
	ld.param.u32 	%r4, [_Z4ReLuiiiPf_param_1];
	ld.param.u32 	%r7, [_Z4ReLuiiiPf_param_2];
	ld.param.u64 	%rd2, [_Z4ReLuiiiPf_param_3];
	mov.u32 	%r8, %tid.x;
	mov.u32 	%r9, %ntid.x;
	mov.u32 	%r10, %ctaid.x;
	mad.lo.s32 	%r1, %r9, %r10, %r8;
	mov.u32 	%r11, %tid.y;
	mov.u32 	%r12, %ntid.y;
	mov.u32 	%r13, %ctaid.y;
	mad.lo.s32 	%r14, %r12, %r13, %r11;
	mov.u32 	%r15, %tid.z;
	mov.u32 	%r16, %ntid.z;
	mov.u32 	%r17, %ctaid.z;
	mad.lo.s32 	%r3, %r16, %r17, %r15;
	setp.ge.s32 	%p1, %r1, %r4;
	setp.ge.s32 	%p2, %r14, %r7;
	or.pred  	%p3, %p1, %p2;
	setp.ge.s32 	%p4, %r3, %r6;
	or.pred  	%p5, %p4, %p3;
	@%p5 bra 	$L__BB2_3;
	cvta.to.global.u64 	%rd3, %rd2;
	mad.lo.s32 	%r18, %r7, %r3, %r14;
	mad.lo.s32 	%r19, %r18, %r4, %r1;
	mul.wide.s32 	%rd4, %r19, 4;
	add.s64 	%rd1, %rd3, %rd4;
	ld.global.f32 	%f1, [%rd1];
	setp.geu.f32 	%p6, %f1, 0f00000000;
	@%p6 bra 	$L__BB2_3;
	mov.b32 	%r20, 0;
	st.global.u32 	[%rd1], %r20;
$L__BB2_3:
	ret;

}
	// .globl	_Z7MaxpooliiiiiPfS_ii
.visible .entry _Z7MaxpooliiiiiPfS_ii(
	.param .u32 _Z7MaxpooliiiiiPfS_ii_param_0,
	.param .u32 _Z7MaxpooliiiiiPfS_ii_param_1,
	.param .u32 _Z7MaxpooliiiiiPfS_ii_param_2,
	.param .u32 _Z7MaxpooliiiiiPfS_ii_param_3,
	.param .u32 _Z7MaxpooliiiiiPfS_ii_param_4,
	.param .u64 .ptr .align 1 _Z7MaxpooliiiiiPfS_ii_param_5,
	.param .u64 .ptr .align 1 _Z7MaxpooliiiiiPfS_ii_param_6,
	.param .u32 _Z7MaxpooliiiiiPfS_ii_param_7,
	.param .u32 _Z7MaxpooliiiiiPfS_ii_param_8
)
{
	.reg .pred 	%p<59>;
	.reg .b32 	%r<87>;
	.reg .b32 	%f<34>;
	.reg .b64 	%rd<24>;

	ld.param.u32 	%r45, [_Z7MaxpooliiiiiPfS_ii_param_0];
	ld.param.u32 	%r39, [_Z7MaxpooliiiiiPfS_ii_param_1];
	ld.param.u32 	%r40, [_Z7MaxpooliiiiiPfS_ii_param_2];
	ld.param.u32 	%r41, [_Z7MaxpooliiiiiPfS_ii_param_3];
	ld.param.u32 	%r46, [_Z7MaxpooliiiiiPfS_ii_param_4];
	ld.param.u64 	%rd3, [_Z7MaxpooliiiiiPfS_ii_param_5];
	ld.param.u32 	%r43, [_Z7MaxpooliiiiiPfS_ii_param_7];
	ld.param.u32 	%r44, [_Z7MaxpooliiiiiPfS_ii_param_8];
	cvta.to.global.u64 	%rd1, %rd3;
	mov.u32 	%r47, %tid.x;
	mov.u32 	%r48, %ntid.x;
	mov.u32 	%r49, %ctaid.x;
	mad.lo.s32 	%r1, %r48, %r49, %r47;
	mov.u32 	%r50, %tid.y;
	mov.u32 	%r51, %ntid.y;
	mov.u32 	%r52, %ctaid.y;
	mad.lo.s32 	%r53, %r51, %r52, %r50;
	mov.u32 	%r54, %tid.z;
	mov.u32 	%r55, %ntid.z;
	mov.u32 	%r56, %ctaid.z;
	mad.lo.s32 	%r3, %r55, %r56, %r54;
	setp.ge.s32 	%p2, %r1, %r41;
	setp.ge.s32 	%p3, %r53, %r46;
	or.pred  	%p4, %p2, %p3;
	setp.ge.s32 	%p5, %r3, %r45;
	or.pred  	%p6, %p5, %p4;
	@%p6 bra 	$L__BB3_32;
	mul.lo.s32 	%r4, %r44, %r1;
	mul.lo.s32 	%r5, %r44, %r53;
	mul.lo.s32 	%r57, %r39, %r3;
	mul.lo.s32 	%r6, %r57, %r40;
	add.s32 	%r7, %r4, %r6;
	mad.lo.s32 	%r58, %r5, %r39, %r7;
	mul.wide.s32 	%rd4, %r58, 4;
	add.s64 	%rd5, %rd1, %rd4;
	ld.global.f32 	%f25, [%rd5];
	setp.lt.s32 	%p7, %r43, 1;
	@%p7 bra 	$L__BB3_31;
	and.b32  	%r8, %r43, 3;
	and.b32  	%r60, %r43, 2147483644;
	neg.s32 	%r9, %r60;
	mad.lo.s32 	%r61, %r40, %r3, %r5;
	mad.lo.s32 	%r62, %r39, %r61, %r39;
	add.s32 	%r10, %r62, %r4;
	add.s32 	%r63, %r61, 2;
	mad.lo.s32 	%r11, %r39, %r63, %r4;
	add.s32 	%r64, %r61, 3;
	mad.lo.s32 	%r12, %r39, %r64, %r4;
	mad.lo.s32 	%r65, %r39, %r53, %r1;
	mad.lo.s32 	%r13, %r44, %r65, %r6;
	mov.b32 	%r79, 0;
$L__BB3_3:
	setp.lt.u32 	%p8, %r43, 4;
	add.s32 	%r67, %r79, %r4;
	setp.gt.s32 	%p9, %r67, -1;
	setp.lt.s32 	%p10, %r67, %r39;
	and.pred  	%p1, %p9, %p10;
	mov.b32 	%r86, 0;
	@%p8 bra 	$L__BB3_18;
	add.s32 	%r83, %r5, 3;
	add.s32 	%r84, %r10, %r79;
	add.s32 	%r82, %r11, %r79;
	add.s32 	%r81, %r12, %r79;
	add.s32 	%r80, %r13, %r79;
	mov.u32 	%r85, %r9;
$L__BB3_5:
	add.s32 	%r26, %r83, -2;
	add.s32 	%r68, %r83, -3;
	setp.gt.s32 	%p11, %r68, -1;
	setp.lt.s32 	%p12, %r68, %r40;
	and.pred  	%p13, %p11, %p12;
	and.pred  	%p14, %p1, %p13;
	not.pred 	%p15, %p14;
	@%p15 bra 	$L__BB3_8;
	mul.wide.s32 	%rd6, %r80, 4;
	add.s64 	%rd7, %rd1, %rd6;
	ld.global.f32 	%f4, [%rd7];
	setp.geu.f32 	%p16, %f25, %f4;
	@%p16 bra 	$L__BB3_8;
	mov.f32 	%f25, %f4;
$L__BB3_8:
	setp.gt.s32 	%p17, %r26, -1;
	setp.lt.s32 	%p18, %r26, %r40;
	and.pred  	%p19, %p17, %p18;
	and.pred  	%p20, %p1, %p19;
	not.pred 	%p21, %p20;
	@%p21 bra 	$L__BB3_11;
	mul.wide.s32 	%rd8, %r84, 4;
	add.s64 	%rd9, %rd1, %rd8;
	ld.global.f32 	%f6, [%rd9];
	setp.geu.f32 	%p22, %f25, %f6;
	@%p22 bra 	$L__BB3_11;
	mov.f32 	%f25, %f6;
$L__BB3_11:
	add.s32 	%r69, %r26, 1;
	setp.gt.s32 	%p23, %r69, -1;
	setp.lt.s32 	%p24, %r69, %r40;
	and.pred  	%p25, %p23, %p24;
	and.pred  	%p26, %p1, %p25;
	not.pred 	%p27, %p26;
	@%p27 bra 	$L__BB3_14;
	mul.wide.s32 	%rd10, %r82, 4;
	add.s64 	%rd11, %rd1, %rd10;
	ld.global.f32 	%f8, [%rd11];
	setp.geu.f32 	%p28, %f25, %f8;
	@%p28 bra 	$L__BB3_14;
	mov.f32 	%f25, %f8;
$L__BB3_14:
	setp.gt.s32 	%p29, %r83, -1;
	setp.lt.s32 	%p30, %r83, %r40;
	and.pred  	%p31, %p29, %p30;
	and.pred  	%p32, %p1, %p31;
	not.pred 	%p33, %p32;
	@%p33 bra 	$L__BB3_17;
	mul.wide.s32 	%rd12, %r81, 4;
	add.s64 	%rd13, %rd1, %rd12;
	ld.global.f32 	%f10, [%rd13];
	setp.geu.f32 	%p34, %f25, %f10;
	@%p34 bra 	$L__BB3_17;
	mov.f32 	%f25, %f10;
$L__BB3_17:
	and.b32  	%r86, %r43, 2147483644;
	add.s32 	%r85, %r85, 4;
	shl.b32 	%r70, %r39, 2;
	add.s32 	%r84, %r84, %r70;
	add.s32 	%r83, %r83, 4;
	add.s32 	%r82, %r82, %r70;
	add.s32 	%r81, %r81, %r70;
	add.s32 	%r80, %r80, %r70;
	setp.ne.s32 	%p35, %r85, 0;
	@%p35 bra 	$L__BB3_5;
$L__BB3_18:
	setp.eq.s32 	%p36, %r8, 0;
	@%p36 bra 	$L__BB3_30;
	add.s32 	%r35, %r86, %r5;
	setp.gt.s32 	%p37, %r35, -1;
	setp.lt.s32 	%p38, %r35, %r40;
	and.pred  	%p39, %p37, %p38;
	and.pred  	%p41, %p1, %p39;
	not.pred 	%p42, %p41;
	@%p42 bra 	$L__BB3_22;
	add.s32 	%r71, %r7, %r79;
	mad.lo.s32 	%r72, %r35, %r39, %r71;
	mul.wide.s32 	%rd14, %r72, 4;
	add.s64 	%rd15, %rd1, %rd14;
	ld.global.f32 	%f14, [%rd15];
	setp.geu.f32 	%p43, %f25, %f14;
	@%p43 bra 	$L__BB3_22;
	mov.f32 	%f25, %f14;
$L__BB3_22:
	setp.eq.s32 	%p44, %r8, 1;
	@%p44 bra 	$L__BB3_30;
	add.s32 	%r36, %r35, 1;
	setp.gt.s32 	%p45, %r36, -1;
	setp.lt.s32 	%p46, %r36, %r40;
	and.pred  	%p47, %p45, %p46;
	and.pred  	%p48, %p1, %p47;
	not.pred 	%p49, %p48;
	@%p49 bra 	$L__BB3_26;
	add.s32 	%r73, %r7, %r79;
	mad.lo.s32 	%r74, %r36, %r39, %r73;
	mul.wide.s32 	%rd16, %r74, 4;
	add.s64 	%rd17, %rd1, %rd16;
	ld.global.f32 	%f16, [%rd17];
	setp.geu.f32 	%p50, %f25, %f16;
	@%p50 bra 	$L__BB3_26;
	mov.f32 	%f25, %f16;
$L__BB3_26:
	setp.eq.s32 	%p51, %r8, 2;
	@%p51 bra 	$L__BB3_30;
	add.s32 	%r37, %r35, 2;
	setp.gt.s32 	%p52, %r37, -1;
	setp.lt.s32 	%p53, %r37, %r40;
	and.pred  	%p54, %p52, %p53;
	and.pred  	%p55, %p1, %p54;
	not.pred 	%p56, %p55;
	@%p56 bra 	$L__BB3_30;
	add.s32 	%r75, %r7, %r79;
	mad.lo.s32 	%r76, %r37, %r39, %r75;
	mul.wide.s32 	%rd18, %r76, 4;
	add.s64 	%rd19, %rd1, %rd18;
	ld.global.f32 	%f18, [%rd19];
	setp.geu.f32 	%p57, %f25, %f18;
	@%p57 bra 	$L__BB3_30;
	mov.f32 	%f25, %f18;
$L__BB3_30:
	add.s32 	%r79, %r79, 1;
	setp.ne.s32 	%p58, %r79, %r43;
	@%p58 bra 	$L__BB3_3;
$L__BB3_31:
	ld.param.u64 	%rd23, [_Z7MaxpooliiiiiPfS_ii_param_6];
	mad.lo.s32 	%r77, %r46, %r3, %r53;
	mad.lo.s32 	%r78, %r77, %r41, %r1;
	cvta.to.global.u64 	%rd20, %rd23;
	mul.wide.s32 	%rd21, %r78, 4;
	add.s64 	%rd22, %rd20, %rd21;
	st.global.f32 	[%rd22], %f25;
$L__BB3_32:
	ret;

}
	// .globl	_Z19compute_mean_stddevPfS_S_iii
.visible .entry _Z19compute_mean_stddevPfS_S_iii(
	.param .u64 .ptr .align 1 _Z19compute_mean_stddevPfS_S_iii_param_0,
	.param .u64 .ptr .align 1 _Z19compute_mean_stddevPfS_S_iii_param_1,
	.param .u64 .ptr .align 1 _Z19compute_mean_stddevPfS_S_iii_param_2,
	.param .u32 _Z19compute_mean_stddevPfS_S_iii_param_3,
	.param .u32 _Z19compute_mean_stddevPfS_S_iii_param_4,
	.param .u32 _Z19compute_mean_stddevPfS_S_iii_param_5
)
{
	.reg .pred 	%p<26>;
	.reg .b32 	%r<71>;
	.reg .b32 	%f<213>;
	.reg .b64 	%rd<28>;

	ld.param.u64 	%rd7, [_Z19compute_mean_stddevPfS_S_iii_param_0];
	ld.param.u64 	%rd5, [_Z19compute_mean_stddevPfS_S_iii_param_1];
	ld.param.u64 	%rd6, [_Z19compute_mean_stddevPfS_S_iii_param_2];
	ld.param.u32 	%r39, [_Z19compute_mean_stddevPfS_S_iii_param_3];
	ld.param.u32 	%r40, [_Z19compute_mean_stddevPfS_S_iii_param_4];
	ld.param.u32 	%r41, [_Z19compute_mean_stddevPfS_S_iii_param_5];
	cvta.to.global.u64 	%rd1, %rd7;
	mov.u32 	%r42, %tid.x;
	mov.u32 	%r43, %ntid.x;
	mov.u32 	%r44, %ctaid.x;
	mad.lo.s32 	%r1, %r43, %r44, %r42;
	setp.ge.s32 	%p1, %r1, %r41;
	mov.f32 	%f202, 0f00000000;
	@%p1 bra 	$L__BB4_35;
	setp.lt.s32 	%p2, %r40, 1;
	@%p2 bra 	$L__BB4_18;
	setp.lt.s32 	%p3, %r39, 1;
	@%p3 bra 	$L__BB4_18;
	and.b32  	%r2, %r39, 15;
	add.s32 	%r3, %r2, -1;
	and.b32  	%r4, %r39, 7;
	add.s32 	%r5, %r4, -1;
	and.b32  	%r6, %r39, 2147483632;
	and.b32  	%r7, %r39, 3;
	mul.lo.s32 	%r8, %r40, %r1;
	mov.f32 	%f202, 0f00000000;
	mov.b32 	%r60, 0;
$L__BB4_4:
	setp.lt.u32 	%p4, %r39, 16;
	add.s32 	%r47, %r60, %r8;
	mul.lo.s32 	%r10, %r47, %r39;
	mov.b32 	%r63, 0;
	@%p4 bra 	$L__BB4_7;
	mov.b32 	%r61, 0;
$L__BB4_6:
	.pragma "nounroll";
	add.s32 	%r49, %r61, %r10;
	mul.wide.s32 	%rd8, %r49, 4;
	add.s64 	%rd9, %rd1, %rd8;
	ld.global.f32 	%f39, [%rd9];
	add.f32 	%f40, %f202, %f39;
	ld.global.f32 	%f41, [%rd9+4];
	add.f32 	%f42, %f40, %f41;
	ld.global.f32 	%f43, [%rd9+8];
	add.f32 	%f44, %f42, %f43;
	ld.global.f32 	%f45, [%rd9+12];
	add.f32 	%f46, %f44, %f45;
	ld.global.f32 	%f47, [%rd9+16];
	add.f32 	%f48, %f46, %f47;
	ld.global.f32 	%f49, [%rd9+20];
	add.f32 	%f50, %f48, %f49;
	ld.global.f32 	%f51, [%rd9+24];
	add.f32 	%f52, %f50, %f51;
	ld.global.f32 	%f53, [%rd9+28];
	add.f32 	%f54, %f52, %f53;
	ld.global.f32 	%f55, [%rd9+32];
	add.f32 	%f56, %f54, %f55;
	ld.global.f32 	%f57, [%rd9+36];
	add.f32 	%f58, %f56, %f57;
	ld.global.f32 	%f59, [%rd9+40];
	add.f32 	%f60, %f58, %f59;
	ld.global.f32 	%f61, [%rd9+44];
	add.f32 	%f62, %f60, %f61;
	ld.global.f32 	%f63, [%rd9+48];
	add.f32 	%f64, %f62, %f63;
	ld.global.f32 	%f65, [%rd9+52];
	add.f32 	%f66, %f64, %f65;
	ld.global.f32 	%f67, [%rd9+56];
	add.f32 	%f68, %f66, %f67;
	ld.global.f32 	%f69, [%rd9+60];
	add.f32 	%f202, %f68, %f69;
	add.s32 	%r61, %r61, 16;
	setp.eq.s32 	%p5, %r61, %r6;
	mov.u32 	%r63, %r6;
	@%p5 bra 	$L__BB4_7;
	bra.uni 	$L__BB4_6;
$L__BB4_7:
	setp.eq.s32 	%p6, %r2, 0;
	@%p6 bra 	$L__BB4_17;
	setp.lt.u32 	%p7, %r3, 7;
	@%p7 bra 	$L__BB4_10;
	add.s32 	%r50, %r63, %r10;
	mul.wide.s32 	%rd10, %r50, 4;
	add.s64 	%rd11, %rd1, %rd10;
	ld.global.f32 	%f71, [%rd11];
	add.f32 	%f72, %f202, %f71;
	ld.global.f32 	%f73, [%rd11+4];
	add.f32 	%f74, %f72, %f73;
	ld.global.f32 	%f75, [%rd11+8];
	add.f32 	%f76, %f74, %f75;
	ld.global.f32 	%f77, [%rd11+12];
	add.f32 	%f78, %f76, %f77;
	ld.global.f32 	%f79, [%rd11+16];
	add.f32 	%f80, %f78, %f79;
	ld.global.f32 	%f81, [%rd11+20];
	add.f32 	%f82, %f80, %f81;
	ld.global.f32 	%f83, [%rd11+24];
	add.f32 	%f84, %f82, %f83;
	ld.global.f32 	%f85, [%rd11+28];
	add.f32 	%f202, %f84, %f85;
	add.s32 	%r63, %r63, 8;
$L__BB4_10:
	setp.eq.s32 	%p8, %r4, 0;
	@%p8 bra 	$L__BB4_17;
	setp.lt.u32 	%p9, %r5, 3;
	@%p9 bra 	$L__BB4_13;
	add.s32 	%r51, %r63, %r10;
	mul.wide.s32 	%rd12, %r51, 4;
	add.s64 	%rd13, %rd1, %rd12;
	ld.global.f32 	%f87, [%rd13];
	add.f32 	%f88, %f202, %f87;
	ld.global.f32 	%f89, [%rd13+4];
	add.f32 	%f90, %f88, %f89;
	ld.global.f32 	%f91, [%rd13+8];
	add.f32 	%f92, %f90, %f91;
	ld.global.f32 	%f93, [%rd13+12];
	add.f32 	%f202, %f92, %f93;
	add.s32 	%r63, %r63, 4;
$L__BB4_13:
	setp.eq.s32 	%p10, %r7, 0;
	@%p10 bra 	$L__BB4_17;
	setp.eq.s32 	%p11, %r7, 1;
	add.s32 	%r52, %r63, %r10;
	mul.wide.s32 	%rd14, %r52, 4;
	add.s64 	%rd2, %rd1, %rd14;
	ld.global.f32 	%f94, [%rd2];
	add.f32 	%f202, %f202, %f94;
	@%p11 bra 	$L__BB4_17;
	setp.eq.s32 	%p12, %r7, 2;
	ld.global.f32 	%f95, [%rd2+4];
	add.f32 	%f202, %f202, %f95;
	@%p12 bra 	$L__BB4_17;
	ld.global.f32 	%f96, [%rd2+8];
	add.f32 	%f202, %f202, %f96;
$L__BB4_17:
	add.s32 	%r60, %r60, 1;
	setp.ne.s32 	%p13, %r60, %r40;
	@%p13 bra 	$L__BB4_4;
$L__BB4_18:
	setp.lt.s32 	%p14, %r40, 1;
	mul.lo.s32 	%r53, %r40, %r39;
	cvt.rn.f32.s32 	%f17, %r53;
	div.rn.f32 	%f18, %f202, %f17;
	cvta.to.global.u64 	%rd15, %rd5;
	mul.wide.s32 	%rd16, %r1, 4;
	add.s64 	%rd17, %rd15, %rd16;
	st.global.f32 	[%rd17], %f18;
	mov.f32 	%f211, 0f00000000;
	@%p14 bra 	$L__BB4_34;
	setp.lt.s32 	%p15, %r39, 1;
	@%p15 bra 	$L__BB4_34;
	and.b32  	%r19, %r39, 15;
	add.s32 	%r20, %r19, -1;
	and.b32  	%r21, %r39, 7;
	add.s32 	%r22, %r21, -1;
	and.b32  	%r23, %r39, 2147483632;
	and.b32  	%r24, %r39, 3;
	neg.s32 	%r25, %r23;
	add.s64 	%rd3, %rd1, 32;
	mul.lo.s32 	%r26, %r40, %r1;
	mov.f32 	%f211, 0f00000000;
	mov.b32 	%r65, 0;
$L__BB4_21:
	setp.lt.u32 	%p16, %r39, 16;
	add.s32 	%r56, %r65, %r26;
	mul.lo.s32 	%r28, %r56, %r39;
	mov.b32 	%r69, 0;
	mov.u32 	%r66, %r28;
	mov.u32 	%r67, %r25;
	@%p16 bra 	$L__BB4_23;
$L__BB4_22:
	.pragma "nounroll";
	mul.wide.s32 	%rd18, %r66, 4;
	add.s64 	%rd19, %rd3, %rd18;
	ld.global.f32 	%f101, [%rd19+-32];
	sub.f32 	%f102, %f101, %f18;
	fma.rn.f32 	%f103, %f102, %f102, %f211;
	ld.global.f32 	%f104, [%rd19+-28];
	sub.f32 	%f105, %f104, %f18;
	fma.rn.f32 	%f106, %f105, %f105, %f103;
	ld.global.f32 	%f107, [%rd19+-24];
	sub.f32 	%f108, %f107, %f18;
	fma.rn.f32 	%f109, %f108, %f108, %f106;
	ld.global.f32 	%f110, [%rd19+-20];
	sub.f32 	%f111, %f110, %f18;
	fma.rn.f32 	%f112, %f111, %f111, %f109;
	ld.global.f32 	%f113, [%rd19+-16];
	sub.f32 	%f114, %f113, %f18;
	fma.rn.f32 	%f115, %f114, %f114, %f112;
	ld.global.f32 	%f116, [%rd19+-12];
	sub.f32 	%f117, %f116, %f18;
	fma.rn.f32 	%f118, %f117, %f117, %f115;
	ld.global.f32 	%f119, [%rd19+-8];
	sub.f32 	%f120, %f119, %f18;
	fma.rn.f32 	%f121, %f120, %f120, %f118;
	ld.global.f32 	%f122, [%rd19+-4];
	sub.f32 	%f123, %f122, %f18;
	fma.rn.f32 	%f124, %f123, %f123, %f121;
	ld.global.f32 	%f125, [%rd19];
	sub.f32 	%f126, %f125, %f18;
	fma.rn.f32 	%f127, %f126, %f126, %f124;
	ld.global.f32 	%f128, [%rd19+4];
	sub.f32 	%f129, %f128, %f18;
	fma.rn.f32 	%f130, %f129, %f129, %f127;
	ld.global.f32 	%f131, [%rd19+8];
	sub.f32 	%f132, %f131, %f18;
	fma.rn.f32 	%f133, %f132, %f132, %f130;
	ld.global.f32 	%f134, [%rd19+12];
	sub.f32 	%f135, %f134, %f18;
	fma.rn.f32 	%f136, %f135, %f135, %f133;
	ld.global.f32 	%f137, [%rd19+16];
	sub.f32 	%f138, %f137, %f18;
	fma.rn.f32 	%f139, %f138, %f138, %f136;
	ld.global.f32 	%f140, [%rd19+20];
	sub.f32 	%f141, %f140, %f18;
	fma.rn.f32 	%f142, %f141, %f141, %f139;
	ld.global.f32 	%f143, [%rd19+24];
	sub.f32 	%f144, %f143, %f18;
	fma.rn.f32 	%f145, %f144, %f144, %f142;
	ld.global.f32 	%f146, [%rd19+28];
	sub.f32 	%f147, %f146, %f18;
	fma.rn.f32 	%f211, %f147, %f147, %f145;
	add.s32 	%r67, %r67, 16;
	add.s32 	%r66, %r66, 16;
	setp.eq.s32 	%p17, %r67, 0;
	mov.u32 	%r69, %r23;
	@%p17 bra 	$L__BB4_23;
	bra.uni 	$L__BB4_22;
$L__BB4_23:
	setp.eq.s32 	%p18, %r19, 0;
	@%p18 bra 	$L__BB4_33;
	setp.lt.u32 	%p19, %r20, 7;
	@%p19 bra 	$L__BB4_26;
	add.s32 	%r57, %r69, %r28;
	mul.wide.s32 	%rd20, %r57, 4;
	add.s64 	%rd21, %rd1, %rd20;
	ld.global.f32 	%f149, [%rd21];
	sub.f32 	%f150, %f149, %f18;
	fma.rn.f32 	%f151, %f150, %f150, %f211;
	ld.global.f32 	%f152, [%rd21+4];
	sub.f32 	%f153, %f152, %f18;
	fma.rn.f32 	%f154, %f153, %f153, %f151;
	ld.global.f32 	%f155, [%rd21+8];
	sub.f32 	%f156, %f155, %f18;
	fma.rn.f32 	%f157, %f156, %f156, %f154;
	ld.global.f32 	%f158, [%rd21+12];
	sub.f32 	%f159, %f158, %f18;
	fma.rn.f32 	%f160, %f159, %f159, %f157;
	ld.global.f32 	%f161, [%rd21+16];
	sub.f32 	%f162, %f161, %f18;
	fma.rn.f32 	%f163, %f162, %f162, %f160;
	ld.global.f32 	%f164, [%rd21+20];
	sub.f32 	%f165, %f164, %f18;
	fma.rn.f32 	%f166, %f165, %f165, %f163;
	ld.global.f32 	%f167, [%rd21+24];
	sub.f32 	%f168, %f167, %f18;
	fma.rn.f32 	%f169, %f168, %f168, %f166;
	ld.global.f32 	%f170, [%rd21+28];
	sub.f32 	%f171, %f170, %f18;
	fma.rn.f32 	%f211, %f171, %f171, %f169;
	add.s32 	%r69, %r69, 8;
$L__BB4_26:
	setp.eq.s32 	%p20, %r21, 0;
	@%p20 bra 	$L__BB4_33;
	setp.lt.u32 	%p21, %r22, 3;
	@%p21 bra 	$L__BB4_29;
	add.s32 	%r58, %r69, %r28;
	mul.wide.s32 	%rd22, %r58, 4;
	add.s64 	%rd23, %rd1, %rd22;
	ld.global.f32 	%f173, [%rd23];
	sub.f32 	%f174, %f173, %f18;
	fma.rn.f32 	%f175, %f174, %f174, %f211;
	ld.global.f32 	%f176, [%rd23+4];
	sub.f32 	%f177, %f176, %f18;
	fma.rn.f32 	%f178, %f177, %f177, %f175;
	ld.global.f32 	%f179, [%rd23+8];
	sub.f32 	%f180, %f179, %f18;
	fma.rn.f32 	%f181, %f180, %f180, %f178;
	ld.global.f32 	%f182, [%rd23+12];
	sub.f32 	%f183, %f182, %f18;
	fma.rn.f32 	%f211, %f183, %f183, %f181;
	add.s32 	%r69, %r69, 4;
$L__BB4_29:
	setp.eq.s32 	%p22, %r24, 0;
	@%p22 bra 	$L__BB4_33;
	setp.eq.s32 	%p23, %r24, 1;
	add.s32 	%r59, %r69, %r28;
	mul.wide.s32 	%rd24, %r59, 4;
	add.s64 	%rd4, %rd1, %rd24;
	ld.global.f32 	%f184, [%rd4];
	sub.f32 	%f185, %f184, %f18;
	fma.rn.f32 	%f211, %f185, %f185, %f211;
	@%p23 bra 	$L__BB4_33;
	setp.eq.s32 	%p24, %r24, 2;
	ld.global.f32 	%f186, [%rd4+4];
	sub.f32 	%f187, %f186, %f18;
	fma.rn.f32 	%f211, %f187, %f187, %f211;
	@%p24 bra 	$L__BB4_33;
	ld.global.f32 	%f188, [%rd4+8];
	sub.f32 	%f189, %f188, %f18;
	fma.rn.f32 	%f211, %f189, %f189, %f211;
$L__BB4_33:
	add.s32 	%r65, %r65, 1;
	setp.ne.s32 	%p25, %r65, %r40;
	@%p25 bra 	$L__BB4_21;
$L__BB4_34:
	div.rn.f32 	%f190, %f211, %f17;
	sqrt.rn.f32 	%f191, %f190;
	cvta.to.global.u64 	%rd25, %rd6;
	add.s64 	%rd27, %rd25, %rd16;
	st.global.f32 	[%rd27], %f191;
$L__BB4_35:
	ret;

}
	// .globl	_Z4CopyPfS_iii
.visible .entry _Z4CopyPfS_iii(
	.param .u64 .ptr .align 1 _Z4CopyPfS_iii_param_0,
	.param .u64 .ptr .align 1 _Z4CopyPfS_iii_param_1,
	.param .u32 _Z4CopyPfS_iii_param_2,
	.param .u32 _Z4CopyPfS_iii_param_3,
	.param .u32 _Z4CopyPfS_iii_param_4
)
{
	.reg .pred 	%p<6>;
	.reg .b32 	%r<20>;
	.reg .b32 	%f<2>;
	.reg .b64 	%rd<8>;

	ld.param.u64 	%rd1, [_Z4CopyPfS_iii_param_0];
	ld.param.u64 	%rd2, [_Z4CopyPfS_iii_param_1];
	ld.param.u32 	%r4, [_Z4CopyPfS_iii_param_2];
	ld.param.u32 	%r6, [_Z4CopyPfS_iii_param_3];
	ld.param.u32 	%r7, [_Z4CopyPfS_iii_param_4];
	mov.u32 	%r8, %tid.x;
	mov.u32 	%r9, %ntid.x;
	mov.u32 	%r10, %ctaid.x;
	mad.lo.s32 	%r1, %r9, %r10, %r8;
	mov.u32 	%r11, %tid.y;
	mov.u32 	%r12, %ntid.y;
	mov.u32 	%r13, %ctaid.y;
	mad.lo.s32 	%r14, %r12, %r13, %r11;
	mov.u32 	%r15, %tid.z;
	mov.u32 	%r16, %ntid.z;
	mov.u32 	%r17, %ctaid.z;
	mad.lo.s32 	%r3, %r16, %r17, %r15;
	setp.ge.s32 	%p1, %r1, %r4;
	setp.ge.s32 	%p2, %r14, %r6;
	or.pred  	%p3, %p1, %p2;
	setp.ge.s32 	%p4, %r3, %r7;
	or.pred  	%p5, %p3, %p4;
	@%p5 bra 	$L__BB5_2;
	cvta.to.global.u64 	%rd3, %rd2;
	cvta.to.global.u64 	%rd4, %rd1;
	mad.lo.s32 	%r18, %r6, %r3, %r14;
	mad.lo.s32 	%r19, %r18, %r4, %r1;
	mul.wide.s32 	%rd5, %r19, 4;
	add.s64 	%rd6, %rd3, %rd5;
	ld.global.f32 	%f1, [%rd6];
	add.s64 	%rd7, %rd4, %rd5;
	st.global.f32 	[%rd7], %f1;
$L__BB5_2:
	ret;

}
	// .globl	_Z10InitializePfiiii
.visible .entry _Z10InitializePfiiii(
	.param .u64 .ptr .align 1 _Z10InitializePfiiii_param_0,
	.param .u32 _Z10InitializePfiiii_param_1,
	.param .u32 _Z10InitializePfiiii_param_2,
	.param .u32 _Z10InitializePfiiii_param_3,
	.param .u32 _Z10InitializePfiiii_param_4
)
{
	.local .align 8 .b8 	__local_depot6[48];
	.reg .b64 	%SP;
	.reg .b64 	%SPL;
	.reg .pred 	%p<80>;
	.reg .b32 	%r<1304>;
	.reg .b32 	%f<61>;
	.reg .b64 	%rd<32>;

	mov.u64 	%SPL, __local_depot6;
	ld.param.u32 	%r581, [_Z10InitializePfiiii_param_1];
	ld.param.u32 	%r585, [_Z10InitializePfiiii_param_2];
	ld.param.u32 	%r583, [_Z10InitializePfiiii_param_3];
	ld.param.u32 	%r584, [_Z10InitializePfiiii_param_4];
	mov.u32 	%r586, %tid.x;
	mov.u32 	%r587, %ntid.x;
	mov.u32 	%r588, %ctaid.x;
	mad.lo.s32 	%r1, %r587, %r588, %r586;
	mov.u32 	%r589, %tid.y;
	mov.u32 	%r590, %ntid.y;
	mov.u32 	%r591, %ctaid.y;
	mad.lo.s32 	%r592, %r590, %r591, %r589;
	mov.u32 	%r593, %tid.z;
	mov.u32 	%r594, %ntid.z;
	mov.u32 	%r595, %ctaid.z;
	mad.lo.s32 	%r3, %r594, %r595, %r593;
	setp.ge.s32 	%p1, %r1, %r581;
	setp.ge.s32 	%p2, %r592, %r585;
	or.pred  	%p3, %p1, %p2;
	setp.ge.s32 	%p4, %r3, %r583;
	or.pred  	%p5, %p3, %p4;
	@%p5 bra 	$L__BB6_122;
	add.u64 	%rd1, %SPL, 0;
	mad.lo.s32 	%r596, %r585, %r3, %r592;
	mad.lo.s32 	%r4, %r596, %r581, %r1;
	xor.b32  	%r597, %r4, -1429050551;
	mul.lo.s32 	%r5, %r597, 1099087573;
	setp.gt.s32 	%p6, %r4, -1;
	selp.b32 	%r6, -644748465, -1947113066, %p6;
	add.s32 	%r598, %r6, %r5;
	add.s32 	%r1299, %r598, 6615241;
	add.s32 	%r1021, %r5, 123456789;
	st.local.v2.u32 	[%rd1], {%r1299, %r1021};
	xor.b32  	%r1020, %r5, 362436069;
	add.s32 	%r1019, %r6, 521288629;
	st.local.v2.u32 	[%rd1+8], {%r1020, %r1019};
	xor.b32  	%r1018, %r6, 88675123;
	add.s32 	%r1017, %r5, 5783321;
	st.local.v2.u32 	[%rd1+16], {%r1018, %r1017};
	setp.eq.s32 	%p7, %r1, 0;
	@%p7 bra 	$L__BB6_116;
	cvt.s64.s32 	%rd31, %r1;
	mov.b32 	%r1004, 0;
	mov.u64 	%rd14, precalc_xorwow_matrix;
$L__BB6_3:
	mov.u64 	%rd3, %rd31;
	and.b64  	%rd4, %rd3, 3;
	setp.eq.s64 	%p8, %rd4, 0;
	@%p8 bra 	$L__BB6_115;
	mul.wide.u32 	%rd13, %r1004, 3200;
	add.s64 	%rd5, %rd14, %rd13;
	mov.b32 	%r1017, 0;
	mov.u32 	%r1018, %r1017;
	mov.u32 	%r1019, %r1017;
	mov.u32 	%r1020, %r1017;
	mov.u32 	%r1021, %r1017;
	mov.u32 	%r1010, %r1017;
$L__BB6_5:
	mul.wide.u32 	%rd15, %r1010, 4;
	add.s64 	%rd16, %rd1, %rd15;
	ld.local.u32 	%r25, [%rd16+4];
	shl.b32 	%r26, %r1010, 5;
	mov.b32 	%r1016, 0;
$L__BB6_6:
	.pragma "nounroll";
	shr.u32 	%r602, %r25, %r1016;
	and.b32  	%r603, %r602, 1;
	setp.eq.b32 	%p9, %r603, 1;
	not.pred 	%p10, %p9;
	add.s32 	%r604, %r26, %r1016;
	mul.lo.s32 	%r605, %r604, 5;
	mul.wide.u32 	%rd17, %r605, 4;
	add.s64 	%rd6, %rd5, %rd17;
	@%p10 bra 	$L__BB6_8;
	ld.global.u32 	%r606, [%rd6];
	xor.b32  	%r1021, %r1021, %r606;
	ld.global.u32 	%r607, [%rd6+4];
	xor.b32  	%r1020, %r1020, %r607;
	ld.global.u32 	%r608, [%rd6+8];
	xor.b32  	%r1019, %r1019, %r608;
	ld.global.u32 	%r609, [%rd6+12];
	xor.b32  	%r1018, %r1018, %r609;
	ld.global.u32 	%r610, [%rd6+16];
	xor.b32  	%r1017, %r1017, %r610;
$L__BB6_8:
	and.b32  	%r612, %r602, 2;
	setp.eq.s32 	%p11, %r612, 0;
	@%p11 bra 	$L__BB6_10;
	ld.global.u32 	%r613, [%rd6+20];
	xor.b32  	%r1021, %r1021, %r613;
	ld.global.u32 	%r614, [%rd6+24];
	xor.b32  	%r1020, %r1020, %r614;
	ld.global.u32 	%r615, [%rd6+28];
	xor.b32  	%r1019, %r1019, %r615;
	ld.global.u32 	%r616, [%rd6+32];
	xor.b32  	%r1018, %r1018, %r616;
	ld.global.u32 	%r617, [%rd6+36];
	xor.b32  	%r1017, %r1017, %r617;
$L__BB6_10:
	and.b32  	%r619, %r602, 4;
	setp.eq.s32 	%p12, %r619, 0;
	@%p12 bra 	$L__BB6_12;
	ld.global.u32 	%r620, [%rd6+40];
	xor.b32  	%r1021, %r1021, %r620;
	ld.global.u32 	%r621, [%rd6+44];
	xor.b32  	%r1020, %r1020, %r621;
	ld.global.u32 	%r622, [%rd6+48];
	xor.b32  	%r1019, %r1019, %r622;
	ld.global.u32 	%r623, [%rd6+52];
	xor.b32  	%r1018, %r1018, %r623;
	ld.global.u32 	%r624, [%rd6+56];
	xor.b32  	%r1017, %r1017, %r624;
$L__BB6_12:
	and.b32  	%r626, %r602, 8;
	setp.eq.s32 	%p13, %r626, 0;
	@%p13 bra 	$L__BB6_14;
	ld.global.u32 	%r627, [%rd6+60];
	xor.b32  	%r1021, %r1021, %r627;
	ld.global.u32 	%r628, [%rd6+64];
	xor.b32  	%r1020, %r1020, %r628;
	ld.global.u32 	%r629, [%rd6+68];
	xor.b32  	%r1019, %r1019, %r629;
	ld.global.u32 	%r630, [%rd6+72];
	xor.b32  	%r1018, %r1018, %r630;
	ld.global.u32 	%r631, [%rd6+76];
	xor.b32  	%r1017, %r1017, %r631;
$L__BB6_14:
	and.b32  	%r633, %r602, 16;
	setp.eq.s32 	%p14, %r633, 0;
	@%p14 bra 	$L__BB6_16;
	ld.global.u32 	%r634, [%rd6+80];
	xor.b32  	%r1021, %r1021, %r634;
	ld.global.u32 	%r635, [%rd6+84];
	xor.b32  	%r1020, %r1020, %r635;
	ld.global.u32 	%r636, [%rd6+88];
	xor.b32  	%r1019, %r1019, %r636;
	ld.global.u32 	%r637, [%rd6+92];
	xor.b32  	%r1018, %r1018, %r637;
	ld.global.u32 	%r638, [%rd6+96];
	xor.b32  	%r1017, %r1017, %r638;
$L__BB6_16:
	and.b32  	%r640, %r602, 32;
	setp.eq.s32 	%p15, %r640, 0;
	@%p15 bra 	$L__BB6_18;
	ld.global.u32 	%r641, [%rd6+100];
	xor.b32  	%r1021, %r1021, %r641;
	ld.global.u32 	%r642, [%rd6+104];
	xor.b32  	%r1020, %r1020, %r642;
	ld.global.u32 	%r643, [%rd6+108];
	xor.b32  	%r1019, %r1019, %r643;
	ld.global.u32 	%r644, [%rd6+112];
	xor.b32  	%r1018, %r1018, %r644;
	ld.global.u32 	%r645, [%rd6+116];
	xor.b32  	%r1017, %r1017, %r645;
$L__BB6_18:
	and.b32  	%r647, %r602, 64;
	setp.eq.s32 	%p16, %r647, 0;
	@%p16 bra 	$L__BB6_20;
	ld.global.u32 	%r648, [%rd6+120];
	xor.b32  	%r1021, %r1021, %r648;
	ld.global.u32 	%r649, [%rd6+124];
	xor.b32  	%r1020, %r1020, %r649;
	ld.global.u32 	%r650, [%rd6+128];
	xor.b32  	%r1019, %r1019, %r650;
	ld.global.u32 	%r651, [%rd6+132];
	xor.b32  	%r1018, %r1018, %r651;
	ld.global.u32 	%r652, [%rd6+136];
	xor.b32  	%r1017, %r1017, %r652;
$L__BB6_20:
	and.b32  	%r654, %r602, 128;
	setp.eq.s32 	%p17, %r654, 0;
	@%p17 bra 	$L__BB6_22;
	ld.global.u32 	%r655, [%rd6+140];
	xor.b32  	%r1021, %r1021, %r655;
	ld.global.u32 	%r656, [%rd6+144];
	xor.b32  	%r1020, %r1020, %r656;
	ld.global.u32 	%r657, [%rd6+148];
	xor.b32  	%r1019, %r1019, %r657;
	ld.global.u32 	%r658, [%rd6+152];
	xor.b32  	%r1018, %r1018, %r658;
	ld.global.u32 	%r659, [%rd6+156];
	xor.b32  	%r1017, %r1017, %r659;
$L__BB6_22:
	and.b32  	%r661, %r602, 256;
	setp.eq.s32 	%p18, %r661, 0;
	@%p18 bra 	$L__BB6_24;
	ld.global.u32 	%r662, [%rd6+160];
	xor.b32  	%r1021, %r1021, %r662;
	ld.global.u32 	%r663, [%rd6+164];
	xor.b32  	%r1020, %r1020, %r663;
	ld.global.u32 	%r664, [%rd6+168];
	xor.b32  	%r1019, %r1019, %r664;
	ld.global.u32 	%r665, [%rd6+172];
	xor.b32  	%r1018, %r1018, %r665;
	ld.global.u32 	%r666, [%rd6+176];
	xor.b32  	%r1017, %r1017, %r666;
$L__BB6_24:
	and.b32  	%r668, %r602, 512;
	setp.eq.s32 	%p19, %r668, 0;
	@%p19 bra 	$L__BB6_26;
	ld.global.u32 	%r669, [%rd6+180];
	xor.b32  	%r1021, %r1021, %r669;
	ld.global.u32 	%r670, [%rd6+184];
	xor.b32  	%r1020, %r1020, %r670;
	ld.global.u32 	%r671, [%rd6+188];
	xor.b32  	%r1019, %r1019, %r671;
	ld.global.u32 	%r672, [%rd6+192];
	xor.b32  	%r1018, %r1018, %r672;
	ld.global.u32 	%r673, [%rd6+196];
	xor.b32  	%r1017, %r1017, %r673;
$L__BB6_26:
	and.b32  	%r675, %r602, 1024;
	setp.eq.s32 	%p20, %r675, 0;
	@%p20 bra 	$L__BB6_28;
	ld.global.u32 	%r676, [%rd6+200];
	xor.b32  	%r1021, %r1021, %r676;
	ld.global.u32 	%r677, [%rd6+204];
	xor.b32  	%r1020, %r1020, %r677;
	ld.global.u32 	%r678, [%rd6+208];
	xor.b32  	%r1019, %r1019, %r678;
	ld.global.u32 	%r679, [%rd6+212];
	xor.b32  	%r1018, %r1018, %r679;
	ld.global.u32 	%r680, [%rd6+216];
	xor.b32  	%r1017, %r1017, %r680;
$L__BB6_28:
	and.b32  	%r682, %r602, 2048;
	setp.eq.s32 	%p21, %r682, 0;
	@%p21 bra 	$L__BB6_30;
	ld.global.u32 	%r683, [%rd6+220];
	xor.b32  	%r1021, %r1021, %r683;
	ld.global.u32 	%r684, [%rd6+224];
	xor.b32  	%r1020, %r1020, %r684;
	ld.global.u32 	%r685, [%rd6+228];
	xor.b32  	%r1019, %r1019, %r685;
	ld.global.u32 	%r686, [%rd6+232];
	xor.b32  	%r1018, %r1018, %r686;
	ld.global.u32 	%r687, [%rd6+236];
	xor.b32  	%r1017, %r1017, %r687;
$L__BB6_30:
	and.b32  	%r689, %r602, 4096;
	setp.eq.s32 	%p22, %r689, 0;
	@%p22 bra 	$L__BB6_32;
	ld.global.u32 	%r690, [%rd6+240];
	xor.b32  	%r1021, %r1021, %r690;
	ld.global.u32 	%r691, [%rd6+244];
	xor.b32  	%r1020, %r1020, %r691;
	ld.global.u32 	%r692, [%rd6+248];
	xor.b32  	%r1019, %r1019, %r692;
	ld.global.u32 	%r693, [%rd6+252];
	xor.b32  	%r1018, %r1018, %r693;
	ld.global.u32 	%r694, [%rd6+256];
	xor.b32  	%r1017, %r1017, %r694;
$L__BB6_32:
	and.b32  	%r696, %r602, 8192;
	setp.eq.s32 	%p23, %r696, 0;
	@%p23 bra 	$L__BB6_34;
	ld.global.u32 	%r697, [%rd6+260];
	xor.b32  	%r1021, %r1021, %r697;
	ld.global.u32 	%r698, [%rd6+264];
	xor.b32  	%r1020, %r1020, %r698;
	ld.global.u32 	%r699, [%rd6+268];
	xor.b32  	%r1019, %r1019, %r699;
	ld.global.u32 	%r700, [%rd6+272];
	xor.b32  	%r1018, %r1018, %r700;
	ld.global.u32 	%r701, [%rd6+276];
	xor.b32  	%r1017, %r1017, %r701;
$L__BB6_34:
	and.b32  	%r703, %r602, 16384;
	setp.eq.s32 	%p24, %r703, 0;
	@%p24 bra 	$L__BB6_36;
	ld.global.u32 	%r704, [%rd6+280];
	xor.b32  	%r1021, %r1021, %r704;
	ld.global.u32 	%r705, [%rd6+284];
	xor.b32  	%r1020, %r1020, %r705;
	ld.global.u32 	%r706, [%rd6+288];
	xor.b32  	%r1019, %r1019, %r706;
	ld.global.u32 	%r707, [%rd6+292];
	xor.b32  	%r1018, %r1018, %r707;
	ld.global.u32 	%r708, [%rd6+296];
	xor.b32  	%r1017, %r1017, %r708;
$L__BB6_36:
	and.b32  	%r710, %r602, 32768;
	setp.eq.s32 	%p25, %r710, 0;
	@%p25 bra 	$L__BB6_38;
	ld.global.u32 	%r711, [%rd6+300];
	xor.b32  	%r1021, %r1021, %r711;
	ld.global.u32 	%r712, [%rd6+304];
	xor.b32  	%r1020, %r1020, %r712;
	ld.global.u32 	%r713, [%rd6+308];
	xor.b32  	%r1019, %r1019, %r713;
	ld.global.u32 	%r714, [%rd6+312];
	xor.b32  	%r1018, %r1018, %r714;
	ld.global.u32 	%r715, [%rd6+316];
	xor.b32  	%r1017, %r1017, %r715;
$L__BB6_38:
	add.s32 	%r1016, %r1016, 16;
	setp.ne.s32 	%p26, %r1016, 32;
	@%p26 bra 	$L__BB6_6;
	mad.lo.s32 	%r716, %r1010, -31, %r26;
	add.s32 	%r1010, %r716, 1;
	setp.ne.s32 	%p27, %r1010, 5;
	@%p27 bra 	$L__BB6_5;
	st.local.u32 	[%rd1+4], %r1021;
	st.local.v2.u32 	[%rd1+8], {%r1020, %r1019};
	st.local.v2.u32 	[%rd1+16], {%r1018, %r1017};
	setp.eq.s64 	%p28, %rd4, 1;
	@%p28 bra 	$L__BB6_115;
	mov.b32 	%r1017, 0;
	mov.u32 	%r1018, %r1017;
	mov.u32 	%r1019, %r1017;
	mov.u32 	%r1020, %r1017;
	mov.u32 	%r1021, %r1017;
	mov.u32 	%r1102, %r1017;
$L__BB6_42:
	mul.wide.u32 	%rd18, %r1102, 4;
	add.s64 	%rd19, %rd1, %rd18;
	ld.local.u32 	%r201, [%rd19+4];
	shl.b32 	%r202, %r1102, 5;
	mov.b32 	%r1108, 0;
$L__BB6_43:
	.pragma "nounroll";
	shr.u32 	%r719, %r201, %r1108;
	and.b32  	%r720, %r719, 1;
	setp.eq.b32 	%p29, %r720, 1;
	not.pred 	%p30, %p29;
	add.s32 	%r721, %r202, %r1108;
	mul.lo.s32 	%r722, %r721, 5;
	mul.wide.u32 	%rd20, %r722, 4;
	add.s64 	%rd7, %rd5, %rd20;
	@%p30 bra 	$L__BB6_45;
	ld.global.u32 	%r723, [%rd7];
	xor.b32  	%r1021, %r1021, %r723;
	ld.global.u32 	%r724, [%rd7+4];
	xor.b32  	%r1020, %r1020, %r724;
	ld.global.u32 	%r725, [%rd7+8];
	xor.b32  	%r1019, %r1019, %r725;
	ld.global.u32 	%r726, [%rd7+12];
	xor.b32  	%r1018, %r1018, %r726;
	ld.global.u32 	%r727, [%rd7+16];
	xor.b32  	%r1017, %r1017, %r727;
$L__BB6_45:
	and.b32  	%r729, %r719, 2;
	setp.eq.s32 	%p31, %r729, 0;
	@%p31 bra 	$L__BB6_47;
	ld.global.u32 	%r730, [%rd7+20];
	xor.b32  	%r1021, %r1021, %r730;
	ld.global.u32 	%r731, [%rd7+24];
	xor.b32  	%r1020, %r1020, %r731;
	ld.global.u32 	%r732, [%rd7+28];
	xor.b32  	%r1019, %r1019, %r732;
	ld.global.u32 	%r733, [%rd7+32];
	xor.b32  	%r1018, %r1018, %r733;
	ld.global.u32 	%r734, [%rd7+36];
	xor.b32  	%r1017, %r1017, %r734;
$L__BB6_47:
	and.b32  	%r736, %r719, 4;
	setp.eq.s32 	%p32, %r736, 0;
	@%p32 bra 	$L__BB6_49;
	ld.global.u32 	%r737, [%rd7+40];
	xor.b32  	%r1021, %r1021, %r737;
	ld.global.u32 	%r738, [%rd7+44];
	xor.b32  	%r1020, %r1020, %r738;
	ld.global.u32 	%r739, [%rd7+48];
	xor.b32  	%r1019, %r1019, %r739;
	ld.global.u32 	%r740, [%rd7+52];
	xor.b32  	%r1018, %r1018, %r740;
	ld.global.u32 	%r741, [%rd7+56];
	xor.b32  	%r1017, %r1017, %r741;
$L__BB6_49:
	and.b32  	%r743, %r719, 8;
	setp.eq.s32 	%p33, %r743, 0;
	@%p33 bra 	$L__BB6_51;
	ld.global.u32 	%r744, [%rd7+60];
	xor.b32  	%r1021, %r1021, %r744;
	ld.global.u32 	%r745, [%rd7+64];
	xor.b32  	%r1020, %r1020, %r745;
	ld.global.u32 	%r746, [%rd7+68];
	xor.b32  	%r1019, %r1019, %r746;
	ld.global.u32 	%r747, [%rd7+72];
	xor.b32  	%r1018, %r1018, %r747;
	ld.global.u32 	%r748, [%rd7+76];
	xor.b32  	%r1017, %r1017, %r748;
$L__BB6_51:
	and.b32  	%r750, %r719, 16;
	setp.eq.s32 	%p34, %r750, 0;
	@%p34 bra 	$L__BB6_53;
	ld.global.u32 	%r751, [%rd7+80];
	xor.b32  	%r1021, %r1021, %r751;
	ld.global.u32 	%r752, [%rd7+84];
	xor.b32  	%r1020, %r1020, %r752;
	ld.global.u32 	%r753, [%rd7+88];
	xor.b32  	%r1019, %r1019, %r753;
	ld.global.u32 	%r754, [%rd7+92];
	xor.b32  	%r1018, %r1018, %r754;
	ld.global.u32 	%r755, [%rd7+96];
	xor.b32  	%r1017, %r1017, %r755;
$L__BB6_53:
	and.b32  	%r757, %r719, 32;
	setp.eq.s32 	%p35, %r757, 0;
	@%p35 bra 	$L__BB6_55;
	ld.global.u32 	%r758, [%rd7+100];
	xor.b32  	%r1021, %r1021, %r758;
	ld.global.u32 	%r759, [%rd7+104];
	xor.b32  	%r1020, %r1020, %r759;
	ld.global.u32 	%r760, [%rd7+108];
	xor.b32  	%r1019, %r1019, %r760;
	ld.global.u32 	%r761, [%rd7+112];
	xor.b32  	%r1018, %r1018, %r761;
	ld.global.u32 	%r762, [%rd7+116];
	xor.b32  	%r1017, %r1017, %r762;
$L__BB6_55:
	and.b32  	%r764, %r719, 64;
	setp.eq.s32 	%p36, %r764, 0;
	@%p36 bra 	$L__BB6_57;
	ld.global.u32 	%r765, [%rd7+120];
	xor.b32  	%r1021, %r1021, %r765;
	ld.global.u32 	%r766, [%rd7+124];
	xor.b32  	%r1020, %r1020, %r766;
	ld.global.u32 	%r767, [%rd7+128];
	xor.b32  	%r1019, %r1019, %r767;
	ld.global.u32 	%r768, [%rd7+132];
	xor.b32  	%r1018, %r1018, %r768;
	ld.global.u32 	%r769, [%rd7+136];
	xor.b32  	%r1017, %r1017, %r769;
$L__BB6_57:
	and.b32  	%r771, %r719, 128;
	setp.eq.s32 	%p37, %r771, 0;
	@%p37 bra 	$L__BB6_59;
	ld.global.u32 	%r772, [%rd7+140];
	xor.b32  	%r1021, %r1021, %r772;
	ld.global.u32 	%r773, [%rd7+144];
	xor.b32  	%r1020, %r1020, %r773;
	ld.global.u32 	%r774, [%rd7+148];
	xor.b32  	%r1019, %r1019, %r774;
	ld.global.u32 	%r775, [%rd7+152];
	xor.b32  	%r1018, %r1018, %r775;
	ld.global.u32 	%r776, [%rd7+156];
	xor.b32  	%r1017, %r1017, %r776;
$L__BB6_59:
	and.b32  	%r778, %r719, 256;
	setp.eq.s32 	%p38, %r778, 0;
	@%p38 bra 	$L__BB6_61;
	ld.global.u32 	%r779, [%rd7+160];
	xor.b32  	%r1021, %r1021, %r779;
	ld.global.u32 	%r780, [%rd7+164];
	xor.b32  	%r1020, %r1020, %r780;
	ld.global.u32 	%r781, [%rd7+168];
	xor.b32  	%r1019, %r1019, %r781;
	ld.global.u32 	%r782, [%rd7+172];
	xor.b32  	%r1018, %r1018, %r782;
	ld.global.u32 	%r783, [%rd7+176];
	xor.b32  	%r1017, %r1017, %r783;
$L__BB6_61:
	and.b32  	%r785, %r719, 512;
	setp.eq.s32 	%p39, %r785, 0;
	@%p39 bra 	$L__BB6_63;
	ld.global.u32 	%r786, [%rd7+180];
	xor.b32  	%r1021, %r1021, %r786;
	ld.global.u32 	%r787, [%rd7+184];
	xor.b32  	%r1020, %r1020, %r787;
	ld.global.u32 	%r788, [%rd7+188];
	xor.b32  	%r1019, %r1019, %r788;
	ld.global.u32 	%r789, [%rd7+192];
	xor.b32  	%r1018, %r1018, %r789;
	ld.global.u32 	%r790, [%rd7+196];
	xor.b32  	%r1017, %r1017, %r790;
$L__BB6_63:
	and.b32  	%r792, %r719, 1024;
	setp.eq.s32 	%p40, %r792, 0;
	@%p40 bra 	$L__BB6_65;
	ld.global.u32 	%r793, [%rd7+200];
	xor.b32  	%r1021, %r1021, %r793;
	ld.global.u32 	%r794, [%rd7+204];
	xor.b32  	%r1020, %r1020, %r794;
	ld.global.u32 	%r795, [%rd7+208];
	xor.b32  	%r1019, %r1019, %r795;
	ld.global.u32 	%r796, [%rd7+212];
	xor.b32  	%r1018, %r1018, %r796;
	ld.global.u32 	%r797, [%rd7+216];
	xor.b32  	%r1017, %r1017, %r797;
$L__BB6_65:
	and.b32  	%r799, %r719, 2048;
	setp.eq.s32 	%p41, %r799, 0;
	@%p41 bra 	$L__BB6_67;
	ld.global.u32 	%r800, [%rd7+220];
	xor.b32  	%r1021, %r1021, %r800;
	ld.global.u32 	%r801, [%rd7+224];
	xor.b32  	%r1020, %r1020, %r801;
	ld.global.u32 	%r802, [%rd7+228];
	xor.b32  	%r1019, %r1019, %r802;
	ld.global.u32 	%r803, [%rd7+232];
	xor.b32  	%r1018, %r1018, %r803;
	ld.global.u32 	%r804, [%rd7+236];
	xor.b32  	%r1017, %r1017, %r804;
$L__BB6_67:
	and.b32  	%r806, %r719, 4096;
	setp.eq.s32 	%p42, %r806, 0;
	@%p42 bra 	$L__BB6_69;
	ld.global.u32 	%r807, [%rd7+240];
	xor.b32  	%r1021, %r1021, %r807;
	ld.global.u32 	%r808, [%rd7+244];
	xor.b32  	%r1020, %r1020, %r808;
	ld.global.u32 	%r809, [%rd7+248];
	xor.b32  	%r1019, %r1019, %r809;
	ld.global.u32 	%r810, [%rd7+252];
	xor.b32  	%r1018, %r1018, %r810;
	ld.global.u32 	%r811, [%rd7+256];
	xor.b32  	%r1017, %r1017, %r811;
$L__BB6_69:
	and.b32  	%r813, %r719, 8192;
	setp.eq.s32 	%p43, %r813, 0;
	@%p43 bra 	$L__BB6_71;
	ld.global.u32 	%r814, [%rd7+260];
	xor.b32  	%r1021, %r1021, %r814;
	ld.global.u32 	%r815, [%rd7+264];
	xor.b32  	%r1020, %r1020, %r815;
	ld.global.u32 	%r816, [%rd7+268];
	xor.b32  	%r1019, %r1019, %r816;
	ld.global.u32 	%r817, [%rd7+272];
	xor.b32  	%r1018, %r1018, %r817;
	ld.global.u32 	%r818, [%rd7+276];
	xor.b32  	%r1017, %r1017, %r818;
$L__BB6_71:
	and.b32  	%r820, %r719, 16384;
	setp.eq.s32 	%p44, %r820, 0;
	@%p44 bra 	$L__BB6_73;
	ld.global.u32 	%r821, [%rd7+280];
	xor.b32  	%r1021, %r1021, %r821;
	ld.global.u32 	%r822, [%rd7+284];
	xor.b32  	%r1020, %r1020, %r822;
	ld.global.u32 	%r823, [%rd7+288];
	xor.b32  	%r1019, %r1019, %r823;
	ld.global.u32 	%r824, [%rd7+292];
	xor.b32  	%r1018, %r1018, %r824;
	ld.global.u32 	%r825, [%rd7+296];
	xor.b32  	%r1017, %r1017, %r825;
$L__BB6_73:
	and.b32  	%r827, %r719, 32768;
	setp.eq.s32 	%p45, %r827, 0;
	@%p45 bra 	$L__BB6_75;
	ld.global.u32 	%r828, [%rd7+300];
	xor.b32  	%r1021, %r1021, %r828;
	ld.global.u32 	%r829, [%rd7+304];
	xor.b32  	%r1020, %r1020, %r829;
	ld.global.u32 	%r830, [%rd7+308];
	xor.b32  	%r1019, %r1019, %r830;
	ld.global.u32 	%r831, [%rd7+312];
	xor.b32  	%r1018, %r1018, %r831;
	ld.global.u32 	%r832, [%rd7+316];
	xor.b32  	%r1017, %r1017, %r832;
$L__BB6_75:
	add.s32 	%r1108, %r1108, 16;
	setp.ne.s32 	%p46, %r1108, 32;
	@%p46 bra 	$L__BB6_43;
	mad.lo.s32 	%r833, %r1102, -31, %r202;
	add.s32 	%r1102, %r833, 1;
	setp.ne.s32 	%p47, %r1102, 5;
	@%p47 bra 	$L__BB6_42;
	st.local.u32 	[%rd1+4], %r1021;
	st.local.v2.u32 	[%rd1+8], {%r1020, %r1019};
	st.local.v2.u32 	[%rd1+16], {%r1018, %r1017};
	setp.ne.s64 	%p48, %rd4, 3;
	@%p48 bra 	$L__BB6_115;
	mov.b32 	%r1017, 0;
	mov.u32 	%r1018, %r1017;
	mov.u32 	%r1019, %r1017;
	mov.u32 	%r1020, %r1017;
	mov.u32 	%r1021, %r1017;
	mov.u32 	%r1194, %r1017;
$L__BB6_79:
	mul.wide.u32 	%rd21, %r1194, 4;
	add.s64 	%rd22, %rd1, %rd21;
	ld.local.u32 	%r377, [%rd22+4];
	shl.b32 	%r378, %r1194, 5;
	mov.b32 	%r1200, 0;
$L__BB6_80:
	.pragma "nounroll";
	shr.u32 	%r836, %r377, %r1200;
	and.b32  	%r837, %r836, 1;
	setp.eq.b32 	%p49, %r837, 1;
	not.pred 	%p50, %p49;
	add.s32 	%r838, %r378, %r1200;
	mul.lo.s32 	%r839, %r838, 5;
	mul.wide.u32 	%rd23, %r839, 4;
	add.s64 	%rd8, %rd5, %rd23;
	@%p50 bra 	$L__BB6_82;
	ld.global.u32 	%r840, [%rd8];
	xor.b32  	%r1021, %r1021, %r840;
	ld.global.u32 	%r841, [%rd8+4];
	xor.b32  	%r1020, %r1020, %r841;
	ld.global.u32 	%r842, [%rd8+8];
	xor.b32  	%r1019, %r1019, %r842;
	ld.global.u32 	%r843, [%rd8+12];
	xor.b32  	%r1018, %r1018, %r843;
	ld.global.u32 	%r844, [%rd8+16];
	xor.b32  	%r1017, %r1017, %r844;
$L__BB6_82:
	and.b32  	%r846, %r836, 2;
	setp.eq.s32 	%p51, %r846, 0;
	@%p51 bra 	$L__BB6_84;
	ld.global.u32 	%r847, [%rd8+20];
	xor.b32  	%r1021, %r1021, %r847;
	ld.global.u32 	%r848, [%rd8+24];
	xor.b32  	%r1020, %r1020, %r848;
	ld.global.u32 	%r849, [%rd8+28];
	xor.b32  	%r1019, %r1019, %r849;
	ld.global.u32 	%r850, [%rd8+32];
	xor.b32  	%r1018, %r1018, %r850;
	ld.global.u32 	%r851, [%rd8+36];
	xor.b32  	%r1017, %r1017, %r851;
$L__BB6_84:
	and.b32  	%r853, %r836, 4;
	setp.eq.s32 	%p52, %r853, 0;
	@%p52 bra 	$L__BB6_86;
	ld.global.u32 	%r854, [%rd8+40];
	xor.b32  	%r1021, %r1021, %r854;
	ld.global.u32 	%r855, [%rd8+44];
	xor.b32  	%r1020, %r1020, %r855;
	ld.global.u32 	%r856, [%rd8+48];
	xor.b32  	%r1019, %r1019, %r856;
	ld.global.u32 	%r857, [%rd8+52];
	xor.b32  	%r1018, %r1018, %r857;
	ld.global.u32 	%r858, [%rd8+56];
	xor.b32  	%r1017, %r1017, %r858;
$L__BB6_86:
	and.b32  	%r860, %r836, 8;
	setp.eq.s32 	%p53, %r860, 0;
	@%p53 bra 	$L__BB6_88;
	ld.global.u32 	%r861, [%rd8+60];
	xor.b32  	%r1021, %r1021, %r861;
	ld.global.u32 	%r862, [%rd8+64];
	xor.b32  	%r1020, %r1020, %r862;
	ld.global.u32 	%r863, [%rd8+68];
	xor.b32  	%r1019, %r1019, %r863;
	ld.global.u32 	%r864, [%rd8+72];
	xor.b32  	%r1018, %r1018, %r864;
	ld.global.u32 	%r865, [%rd8+76];
	xor.b32  	%r1017, %r1017, %r865;
$L__BB6_88:
	and.b32  	%r867, %r836, 16;
	setp.eq.s32 	%p54, %r867, 0;
	@%p54 bra 	$L__BB6_90;
	ld.global.u32 	%r868, [%rd8+80];
	xor.b32  	%r1021, %r1021, %r868;
	ld.global.u32 	%r869, [%rd8+84];
	xor.b32  	%r1020, %r1020, %r869;
	ld.global.u32 	%r870, [%rd8+88];
	xor.b32  	%r1019, %r1019, %r870;
	ld.global.u32 	%r871, [%rd8+92];
	xor.b32  	%r1018, %r1018, %r871;
	ld.global.u32 	%r872, [%rd8+96];
	xor.b32  	%r1017, %r1017, %r872;
$L__BB6_90:
	and.b32  	%r874, %r836, 32;
	setp.eq.s32 	%p55, %r874, 0;
	@%p55 bra 	$L__BB6_92;
	ld.global.u32 	%r875, [%rd8+100];
	xor.b32  	%r1021, %r1021, %r875;
	ld.global.u32 	%r876, [%rd8+104];
	xor.b32  	%r1020, %r1020, %r876;
	ld.global.u32 	%r877, [%rd8+108];
	xor.b32  	%r1019, %r1019, %r877;
	ld.global.u32 	%r878, [%rd8+112];
	xor.b32  	%r1018, %r1018, %r878;
	ld.global.u32 	%r879, [%rd8+116];
	xor.b32  	%r1017, %r1017, %r879;
$L__BB6_92:
	and.b32  	%r881, %r836, 64;
	setp.eq.s32 	%p56, %r881, 0;
	@%p56 bra 	$L__BB6_94;
	ld.global.u32 	%r882, [%rd8+120];
	xor.b32  	%r1021, %r1021, %r882;
	ld.global.u32 	%r883, [%rd8+124];
	xor.b32  	%r1020, %r1020, %r883;
	ld.global.u32 	%r884, [%rd8+128];
	xor.b32  	%r1019, %r1019, %r884;
	ld.global.u32 	%r885, [%rd8+132];
	xor.b32  	%r1018, %r1018, %r885;
	ld.global.u32 	%r886, [%rd8+136];
	xor.b32  	%r1017, %r1017, %r886;
$L__BB6_94:
	and.b32  	%r888, %r836, 128;
	setp.eq.s32 	%p57, %r888, 0;
	@%p57 bra 	$L__BB6_96;
	ld.global.u32 	%r889, [%rd8+140];
	xor.b32  	%r1021, %r1021, %r889;
	ld.global.u32 	%r890, [%rd8+144];
	xor.b32  	%r1020, %r1020, %r890;
	ld.global.u32 	%r891, [%rd8+148];
	xor.b32  	%r1019, %r1019, %r891;
	ld.global.u32 	%r892, [%rd8+152];
	xor.b32  	%r1018, %r1018, %r892;
	ld.global.u32 	%r893, [%rd8+156];
	xor.b32  	%r1017, %r1017, %r893;
$L__BB6_96:
	and.b32  	%r895, %r836, 256;
	setp.eq.s32 	%p58, %r895, 0;
	@%p58 bra 	$L__BB6_98;
	ld.global.u32 	%r896, [%rd8+160];
	xor.b32  	%r1021, %r1021, %r896;
	ld.global.u32 	%r897, [%rd8+164];
	xor.b32  	%r1020, %r1020, %r897;
	ld.global.u32 	%r898, [%rd8+168];
	xor.b32  	%r1019, %r1019, %r898;
	ld.global.u32 	%r899, [%rd8+172];
	xor.b32  	%r1018, %r1018, %r899;
	ld.global.u32 	%r900, [%rd8+176];
	xor.b32  	%r1017, %r1017, %r900;
$L__BB6_98:
	and.b32  	%r902, %r836, 512;
	setp.eq.s32 	%p59, %r902, 0;
	@%p59 bra 	$L__BB6_100;
	ld.global.u32 	%r903, [%rd8+180];
	xor.b32  	%r1021, %r1021, %r903;
	ld.global.u32 	%r904, [%rd8+184];
	xor.b32  	%r1020, %r1020, %r904;
	ld.global.u32 	%r905, [%rd8+188];
	xor.b32  	%r1019, %r1019, %r905;
	ld.global.u32 	%r906, [%rd8+192];
	xor.b32  	%r1018, %r1018, %r906;
	ld.global.u32 	%r907, [%rd8+196];
	xor.b32  	%r1017, %r1017, %r907;
$L__BB6_100:
	and.b32  	%r909, %r836, 1024;
	setp.eq.s32 	%p60, %r909, 0;
	@%p60 bra 	$L__BB6_102;
	ld.global.u32 	%r910, [%rd8+200];
	xor.b32  	%r1021, %r1021, %r910;
	ld.global.u32 	%r911, [%rd8+204];
	xor.b32  	%r1020, %r1020, %r911;
	ld.global.u32 	%r912, [%rd8+208];
	xor.b32  	%r1019, %r1019, %r912;
	ld.global.u32 	%r913, [%rd8+212];
	xor.b32  	%r1018, %r1018, %r913;
	ld.global.u32 	%r914, [%rd8+216];
	xor.b32  	%r1017, %r1017, %r914;
$L__BB6_102:
	and.b32  	%r916, %r836, 2048;
	setp.eq.s32 	%p61, %r916, 0;
	@%p61 bra 	$L__BB6_104;
	ld.global.u32 	%r917, [%rd8+220];
	xor.b32  	%r1021, %r1021, %r917;
	ld.global.u32 	%r918, [%rd8+224];
	xor.b32  	%r1020, %r1020, %r918;
	ld.global.u32 	%r919, [%rd8+228];
	xor.b32  	%r1019, %r1019, %r919;
	ld.global.u32 	%r920, [%rd8+232];
	xor.b32  	%r1018, %r1018, %r920;
	ld.global.u32 	%r921, [%rd8+236];
	xor.b32  	%r1017, %r1017, %r921;
$L__BB6_104:
	and.b32  	%r923, %r836, 4096;
	setp.eq.s32 	%p62, %r923, 0;
	@%p62 bra 	$L__BB6_106;
	ld.global.u32 	%r924, [%rd8+240];
	xor.b32  	%r1021, %r1021, %r924;
	ld.global.u32 	%r925, [%rd8+244];
	xor.b32  	%r1020, %r1020, %r925;
	ld.global.u32 	%r926, [%rd8+248];
	xor.b32  	%r1019, %r1019, %r926;
	ld.global.u32 	%r927, [%rd8+252];
	xor.b32  	%r1018, %r1018, %r927;
	ld.global.u32 	%r928, [%rd8+256];
	xor.b32  	%r1017, %r1017, %r928;
$L__BB6_106:
	and.b32  	%r930, %r836, 8192;
	setp.eq.s32 	%p63, %r930, 0;
	@%p63 bra 	$L__BB6_108;
	ld.global.u32 	%r931, [%rd8+260];
	xor.b32  	%r1021, %r1021, %r931;
	ld.global.u32 	%r932, [%rd8+264];
	xor.b32  	%r1020, %r1020, %r932;
	ld.global.u32 	%r933, [%rd8+268];
	xor.b32  	%r1019, %r1019, %r933;
	ld.global.u32 	%r934, [%rd8+272];
	xor.b32  	%r1018, %r1018, %r934;
	ld.global.u32 	%r935, [%rd8+276];
	xor.b32  	%r1017, %r1017, %r935;
$L__BB6_108:
	and.b32  	%r937, %r836, 16384;
	setp.eq.s32 	%p64, %r937, 0;
	@%p64 bra 	$L__BB6_110;
	ld.global.u32 	%r938, [%rd8+280];
	xor.b32  	%r1021, %r1021, %r938;
	ld.global.u32 	%r939, [%rd8+284];
	xor.b32  	%r1020, %r1020, %r939;
	ld.global.u32 	%r940, [%rd8+288];
	xor.b32  	%r1019, %r1019, %r940;
	ld.global.u32 	%r941, [%rd8+292];
	xor.b32  	%r1018, %r1018, %r941;
	ld.global.u32 	%r942, [%rd8+296];
	xor.b32  	%r1017, %r1017, %r942;
$L__BB6_110:
	and.b32  	%r944, %r836, 32768;
	setp.eq.s32 	%p65, %r944, 0;
	@%p65 bra 	$L__BB6_112;
	ld.global.u32 	%r945, [%rd8+300];
	xor.b32  	%r1021, %r1021, %r945;
	ld.global.u32 	%r946, [%rd8+304];
	xor.b32  	%r1020, %r1020, %r946;
	ld.global.u32 	%r947, [%rd8+308];
	xor.b32  	%r1019, %r1019, %r947;
	ld.global.u32 	%r948, [%rd8+312];
	xor.b32  	%r1018, %r1018, %r948;
	ld.global.u32 	%r949, [%rd8+316];
	xor.b32  	%r1017, %r1017, %r949;
$L__BB6_112:
	add.s32 	%r1200, %r1200, 16;
	setp.ne.s32 	%p66, %r1200, 32;
	@%p66 bra 	$L__BB6_80;
	mad.lo.s32 	%r950, %r1194, -31, %r378;
	add.s32 	%r1194, %r950, 1;
	setp.ne.s32 	%p67, %r1194, 5;
	@%p67 bra 	$L__BB6_79;
	st.local.u32 	[%rd1+4], %r1021;
	st.local.v2.u32 	[%rd1+8], {%r1020, %r1019};
	st.local.v2.u32 	[%rd1+16], {%r1018, %r1017};
$L__BB6_115:
	shr.u64 	%rd31, %rd3, 2;
	add.s32 	%r1004, %r1004, 1;
	setp.gt.u64 	%p68, %rd3, 3;
	@%p68 bra 	$L__BB6_3;
$L__BB6_116:
	setp.lt.s32 	%p69, %r584, 1;
	@%p69 bra 	$L__BB6_122;
	ld.param.u64 	%rd30, [_Z10InitializePfiiii_param_0];
	cvta.to.global.u64 	%rd10, %rd30;
	mul.lo.s32 	%r952, %r585, %r581;
	mul.lo.s32 	%r558, %r952, %r583;
	setp.eq.s32 	%p70, %r584, 1;
	mov.b32 	%r1303, 0;
	@%p70 bra 	$L__BB6_120;
	and.b32  	%r1303, %r584, 2147483646;
	add.s32 	%r953, %r6, %r5;
	add.s32 	%r1293, %r953, 7340115;
	neg.s32 	%r1292, %r1303;
	mul.lo.s32 	%r954, %r583, %r585;
	mul.lo.s32 	%r955, %r954, %r581;
	shl.b32 	%r562, %r955, 1;
	mul.wide.s32 	%rd26, %r558, 4;
	mov.u32 	%r1291, %r4;
	mov.u32 	%r1297, %r1020;
	mov.u32 	%r1298, %r1021;
$L__BB6_119:
	mov.u32 	%r1021, %r1019;
	mov.u32 	%r1020, %r1018;
	mov.u32 	%r1019, %r1017;
	mov.u32 	%r1299, %r1293;
	shr.u32 	%r956, %r1298, 2;
	xor.b32  	%r957, %r956, %r1298;
	shl.b32 	%r958, %r1019, 4;
	shl.b32 	%r959, %r957, 1;
	xor.b32  	%r960, %r959, %r958;
	xor.b32  	%r961, %r960, %r957;
	xor.b32  	%r1018, %r961, %r1019;
	add.s32 	%r962, %r1299, %r1018;
	add.s32 	%r963, %r962, -362437;
	shr.u32 	%r964, %r1297, 2;
	xor.b32  	%r965, %r964, %r1297;
	shl.b32 	%r966, %r1018, 4;
	shl.b32 	%r967, %r965, 1;
	xor.b32  	%r968, %r967, %r966;
	xor.b32  	%r969, %r968, %r965;
	xor.b32  	%r1017, %r969, %r1018;
	add.s32 	%r970, %r1299, %r1017;
	cvt.rn.f32.u32 	%f1, %r963;
	fma.rn.f32 	%f2, %f1, 0f2F800000, 0f2F000000;
	cvt.rn.f32.u32 	%f3, %r970;
	fma.rn.f32 	%f4, %f3, 0f30C90FDB, 0f30490FDB;
	setp.lt.f32 	%p71, %f2, 0f00800000;
	mul.f32 	%f5, %f2, 0f4B000000;
	selp.f32 	%f6, %f5, %f2, %p71;
	selp.f32 	%f7, 0fC1B80000, 0f00000000, %p71;
	mov.b32 	%r971, %f6;
	add.s32 	%r972, %r971, -1059760811;
	and.b32  	%r973, %r972, -8388608;
	sub.s32 	%r974, %r971, %r973;
	mov.b32 	%f8, %r974;
	cvt.rn.f32.s32 	%f9, %r973;
	fma.rn.f32 	%f10, %f9, 0f34000000, %f7;
	add.f32 	%f11, %f8, 0fBF800000;
	fma.rn.f32 	%f12, %f11, 0fBE055027, 0f3E1039F6;
	fma.rn.f32 	%f13, %f12, %f11, 0fBDF8CDCC;
	fma.rn.f32 	%f14, %f13, %f11, 0f3E0F2955;
	fma.rn.f32 	%f15, %f14, %f11, 0fBE2AD8B9;
	fma.rn.f32 	%f16, %f15, %f11, 0f3E4CED0B;
	fma.rn.f32 	%f17, %f16, %f11, 0fBE7FFF22;
	fma.rn.f32 	%f18, %f17, %f11, 0f3EAAAA78;
	fma.rn.f32 	%f19, %f18, %f11, 0fBF000000;
	mul.f32 	%f20, %f11, %f19;
	fma.rn.f32 	%f21, %f20, %f11, %f11;
	fma.rn.f32 	%f22, %f10, 0f3F317218, %f21;
	setp.gt.u32 	%p72, %r971, 2139095039;
	fma.rn.f32 	%f23, %f6, 0f7F800000, 0f7F800000;
	selp.f32 	%f24, %f23, %f22, %p72;
	setp.eq.f32 	%p73, %f6, 0f00000000;
	mul.f32 	%f25, %f24, 0fC0000000;
	selp.f32 	%f26, 0f7F800000, %f25, %p73;
	sqrt.rn.f32 	%f27, %f26;
	sin.approx.f32 	%f28, %f4;
	cos.approx.f32 	%f29, %f4;
	mul.f32 	%f30, %f27, %f28;
	mul.f32 	%f31, %f27, %f29;
	mul.wide.s32 	%rd24, %r1291, 4;
	add.s64 	%rd25, %rd10, %rd24;
	st.global.f32 	[%rd25], %f30;
	add.s64 	%rd27, %rd25, %rd26;
	st.global.f32 	[%rd27], %f31;
	add.s32 	%r1293, %r1299, 724874;
	add.s32 	%r1292, %r1292, 2;
	add.s32 	%r1291, %r1291, %r562;
	setp.ne.s32 	%p74, %r1292, 0;
	mov.u32 	%r1297, %r1020;
	mov.u32 	%r1298, %r1021;
	@%p74 bra 	$L__BB6_119;
$L__BB6_120:
	and.b32  	%r975, %r584, 1;
	setp.eq.b32 	%p75, %r975, 1;
	not.pred 	%p76, %p75;
	@%p76 bra 	$L__BB6_122;
	shr.u32 	%r976, %r1021, 2;
	xor.b32  	%r977, %r976, %r1021;
	shl.b32 	%r978, %r1017, 4;
	shl.b32 	%r979, %r977, 1;
	xor.b32  	%r980, %r979, %r978;
	xor.b32  	%r981, %r980, %r977;
	xor.b32  	%r982, %r981, %r1017;
	add.s32 	%r983, %r1299, %r982;
	add.s32 	%r984, %r983, 362437;
	shr.u32 	%r985, %r1020, 2;
	xor.b32  	%r986, %r985, %r1020;
	shl.b32 	%r987, %r982, 4;
	shl.b32 	%r988, %r986, 1;
	xor.b32  	%r989, %r988, %r987;
	xor.b32  	%r990, %r989, %r986;
	xor.b32  	%r991, %r990, %r982;
	add.s32 	%r992, %r1299, %r991;
	add.s32 	%r993, %r992, 724874;
	cvt.rn.f32.u32 	%f32, %r984;
	fma.rn.f32 	%f33, %f32, 0f2F800000, 0f2F000000;
	cvt.rn.f32.u32 	%f34, %r993;
	fma.rn.f32 	%f35, %f34, 0f30C90FDB, 0f30490FDB;
	setp.lt.f32 	%p77, %f33, 0f00800000;
	mul.f32 	%f36, %f33, 0f4B000000;
	selp.f32 	%f37, %f36, %f33, %p77;
	selp.f32 	%f38, 0fC1B80000, 0f00000000, %p77;
	mov.b32 	%r994, %f37;
	add.s32 	%r995, %r994, -1059760811;
	and.b32  	%r996, %r995, -8388608;
	sub.s32 	%r997, %r994, %r996;
	mov.b32 	%f39, %r997;
	cvt.rn.f32.s32 	%f40, %r996;
	fma.rn.f32 	%f41, %f40, 0f34000000, %f38;
	add.f32 	%f42, %f39, 0fBF800000;
	fma.rn.f32 	%f43, %f42, 0fBE055027, 0f3E1039F6;
	fma.rn.f32 	%f44, %f43, %f42, 0fBDF8CDCC;
	fma.rn.f32 	%f45, %f44, %f42, 0f3E0F2955;
	fma.rn.f32 	%f46, %f45, %f42, 0fBE2AD8B9;
	fma.rn.f32 	%f47, %f46, %f42, 0f3E4CED0B;
	fma.rn.f32 	%f48, %f47, %f42, 0fBE7FFF22;
	fma.rn.f32 	%f49, %f48, %f42, 0f3EAAAA78;
	fma.rn.f32 	%f50, %f49, %f42, 0fBF000000;
	mul.f32 	%f51, %f42, %f50;
	fma.rn.f32 	%f52, %f51, %f42, %f42;
	fma.rn.f32 	%f53, %f41, 0f3F317218, %f52;
	setp.gt.u32 	%p78, %r994, 2139095039;
	fma.rn.f32 	%f54, %f37, 0f7F800000, 0f7F800000;
	selp.f32 	%f55, %f54, %f53, %p78;
	setp.eq.f32 	%p79, %f37, 0f00000000;
	mul.f32 	%f56, %f55, 0fC0000000;
	selp.f32 	%f57, 0f7F800000, %f56, %p79;
	sqrt.rn.f32 	%f58, %f57;
	sin.approx.f32 	%f59, %f35;
	mul.f32 	%f60, %f58, %f59;
	mad.lo.s32 	%r998, %r558, %r1303, %r4;
	mul.wide.s32 	%rd28, %r998, 4;
	add.s64 	%rd29, %rd10, %rd28;
	st.global.f32 	[%rd29], %f60;
$L__BB6_122:
	ret;

}
	// .globl	_Z3addPfS_S_iii
.visible .entry _Z3addPfS_S_iii(
	.param .u64 .ptr .align 1 _Z3addPfS_S_iii_param_0,
	.param .u64 .ptr .align 1 _Z3addPfS_S_iii_param_1,
	.param .u64 .ptr .align 1 _Z3addPfS_S_iii_param_2,
	.param .u32 _Z3addPfS_S_iii_param_3,
	.param .u32 _Z3addPfS_S_iii_param_4,
	.param .u32 _Z3addPfS_S_iii_param_5
)
{
	.reg .pred 	%p<6>;
	.reg .b32 	%r<20>;
	.reg .b32 	%f<4>;
	.reg .b64 	%rd<11>;

	ld.param.u64 	%rd1, [_Z3addPfS_S_iii_param_0];
	ld.param.u64 	%rd2, [_Z3addPfS_S_iii_param_1];
	ld.param.u64 	%rd3, [_Z3addPfS_S_iii_param_2];
	ld.param.u32 	%r4, [_Z3addPfS_S_iii_param_3];
	ld.param.u32 	%r6, [_Z3addPfS_S_iii_param_4];
	ld.param.u32 	%r7, [_Z3addPfS_S_iii_param_5];
	mov.u32 	%r8, %tid.x;
	mov.u32 	%r9, %ntid.x;
	mov.u32 	%r10, %ctaid.x;
	mad.lo.s32 	%r1, %r9, %r10, %r8;
	mov.u32 	%r11, %tid.y;
	mov.u32 	%r12, %ntid.y;
	mov.u32 	%r13, %ctaid.y;
	mad.lo.s32 	%r14, %r12, %r13, %r11;
	mov.u32 	%r15, %tid.z;
	mov.u32 	%r16, %ntid.z;
	mov.u32 	%r17, %ctaid.z;
	mad.lo.s32 	%r3, %r16, %r17, %r15;
	setp.ge.s32 	%p1, %r1, %r4;
	setp.ge.s32 	%p2, %r14, %r6;
	or.pred  	%p3, %p1, %p2;
	setp.ge.s32 	%p4, %r3, %r7;
	or.pred  	%p5, %p3, %p4;
	@%p5 bra 	$L__BB7_2;
	cvta.to.global.u64 	%rd4, %rd1;
	cvta.to.global.u64 	%rd5, %rd2;
	cvta.to.global.u64 	%rd6, %rd3;
	mad.lo.s32 	%r18, %r6, %r3, %r14;
	mad.lo.s32 	%r19, %r18, %r4, %r1;
	mul.wide.s32 	%rd7, %r19, 4;
	add.s64 	%rd8, %rd4, %rd7;
	ld.global.f32 	%f1, [%rd8];
	add.s64 	%rd9, %rd5, %rd7;
	ld.global.f32 	%f2, [%rd9];
	add.f32 	%f3, %f1, %f2;
	add.s64 	%rd10, %rd6, %rd7;
	st.global.f32 	[%rd10], %f3;
$L__BB7_2:
	ret;

}
	// .globl	_Z10intTofloatPlPfiii
.visible .entry _Z10intTofloatPlPfiii(
	.param .u64 .ptr .align 1 _Z10intTofloatPlPfiii_param_0,
	.param .u64 .ptr .align 1 _Z10intTofloatPlPfiii_param_1,
	.param .u32 _Z10intTofloatPlPfiii_param_2,
	.param .u32 _Z10intTofloatPlPfiii_param_3,
	.param .u32 _Z10intTofloatPlPfiii_param_4
)
{
	.reg .pred 	%p<6>;
	.reg .b32 	%r<20>;
	.reg .b32 	%f<3>;
	.reg .b64 	%rd<10>;

	ld.param.u64 	%rd1, [_Z10intTofloatPlPfiii_param_0];
	ld.param.u64 	%rd2, [_Z10intTofloatPlPfiii_param_1];
	ld.param.u32 	%r4, [_Z10intTofloatPlPfiii_param_2];
	ld.param.u32 	%r6, [_Z10intTofloatPlPfiii_param_3];
	ld.param.u32 	%r7, [_Z10intTofloatPlPfiii_param_4];
	mov.u32 	%r8, %tid.x;
	mov.u32 	%r9, %ntid.x;
	mov.u32 	%r10, %ctaid.x;
	mad.lo.s32 	%r1, %r9, %r10, %r8;
	mov.u32 	%r11, %tid.y;
	mov.u32 	%r12, %ntid.y;
	mov.u32 	%r13, %ctaid.y;
	mad.lo.s32 	%r14, %r12, %r13, %r11;
	mov.u32 	%r15, %tid.z;
	mov.u32 	%r16, %ntid.z;
	mov.u32 	%r17, %ctaid.z;
	mad.lo.s32 	%r3, %r16, %r17, %r15;
	setp.ge.s32 	%p1, %r1, %r4;
	setp.ge.s32 	%p2, %r14, %r6;
	or.pred  	%p3, %p1, %p2;
	setp.ge.s32 	%p4, %r3, %r7;
	or.pred  	%p5, %p3, %p4;
	@%p5 bra 	$L__BB8_2;
	cvta.to.global.u64 	%rd3, %rd1;
	cvta.to.global.u64 	%rd4, %rd2;
	mad.lo.s32 	%r18, %r6, %r3, %r14;
	mad.lo.s32 	%r19, %r18, %r4, %r1;
	mul.wide.s32 	%rd5, %r19, 8;
	add.s64 	%rd6, %rd3, %rd5;
	ld.global.u64 	%rd7, [%rd6];
	cvt.rn.f32.s64 	%f1, %rd7;
	div.rn.f32 	%f2, %f1, 0f461C4000;
	mul.wide.s32 	%rd8, %r19, 4;
	add.s64 	%rd9, %rd4, %rd8;
	st.global.f32 	[%rd9], %f2;
$L__BB8_2:
	ret;

}
	// .globl	_Z10floatTointPlPfiii
.visible .entry _Z10floatTointPlPfiii(
	.param .u64 .ptr .align 1 _Z10floatTointPlPfiii_param_0,
	.param .u64 .ptr .align 1 _Z10floatTointPlPfiii_param_1,
	.param .u32 _Z10floatTointPlPfiii_param_2,
	.param .u32 _Z10floatTointPlPfiii_param_3,
	.param .u32 _Z10floatTointPlPfiii_param_4
)
{
	.reg .pred 	%p<6>;
	.reg .b32 	%r<20>;
	.reg .b32 	%f<3>;
	.reg .b64 	%rd<10>;

	ld.param.u64 	%rd1, [_Z10floatTointPlPfiii_param_0];
	ld.param.u64 	%rd2, [_Z10floatTointPlPfiii_param_1];
	ld.param.u32 	%r4, [_Z10floatTointPlPfiii_param_2];
	ld.param.u32 	%r6, [_Z10floatTointPlPfiii_param_3];
	ld.param.u32 	%r7, [_Z10floatTointPlPfiii_param_4];
	mov.u32 	%r8, %tid.x;
	mov.u32 	%r9, %ntid.x;
	mov.u32 	%r10, %ctaid.x;
	mad.lo.s32 	%r1, %r9, %r10, %r8;
	mov.u32 	%r11, %tid.y;
	mov.u32 	%r12, %ntid.y;
	mov.u32 	%r13, %ctaid.y;
	mad.lo.s32 	%r14, %r12, %r13, %r11;
	mov.u32 	%r15, %tid.z;
	mov.u32 	%r16, %ntid.z;
	mov.u32 	%r17, %ctaid.z;
	mad.lo.s32 	%r3, %r16, %r17, %r15;
	setp.ge.s32 	%p1, %r1, %r4;
	setp.ge.s32 	%p2, %r14, %r6;
	or.pred  	%p3, %p1, %p2;
	setp.ge.s32 	%p4, %r3, %r7;
	or.pred  	%p5, %p3, %p4;
	@%p5 bra 	$L__BB9_2;
	cvta.to.global.u64 	%rd3, %rd2;
	cvta.to.global.u64 	%rd4, %rd1;
	mad.lo.s32 	%r18, %r6, %r3, %r14;
	mad.lo.s32 	%r19, %r18, %r4, %r1;
	mul.wide.s32 	%rd5, %r19, 4;
	add.s64 	%rd6, %rd3, %rd5;
	ld.global.f32 	%f1, [%rd6];
	mul.f32 	%f2, %f1, 0f461C4000;
	cvt.rzi.s64.f32 	%rd7, %f2;
	mul.wide.s32 	%rd8, %r19, 8;
	add.s64 	%rd9, %rd4, %rd8;
	st.global.u64 	[%rd9], %rd7;
$L__BB9_2:
	ret;

}
	// .globl	_ZN3cub18CUB_300001_SM_10006detail11EmptyKernelIvEEvv
.visible .entry _ZN3cub18CUB_300001_SM_10006detail11EmptyKernelIvEEvv()
{


	ret;

}


// ===== COMPILED SASS (sm_100) =====

	.target	sm_100

	.elftype	@"ET_EXEC"


//--------------------- .note.nv.tkinfo           --------------------------
	.section	.note.nv.tkinfo,"",@"SHT_NOTE"
	.sectionflags	@"SHF_NOTE_NV_TKINFO"
	.tkinfo
        /*0018*/ 	.word	0x00000002
        /*0030*/ 	.string	""
        /*0030*/ 	.string	"ptxas"
        /*0030*/ 	.string	"Cuda compilation tools, release 13.0, V13.0.88"
        /*0030*/ 	.string	"Build cuda_13.0.r13.0/compiler.36424714_0"
        /*0030*/ 	.string	"-arch sm_100 -m 64 "



//--------------------- .note.nv.cuinfo           --------------------------
	.section	.note.nv.cuinfo,"",@"SHT_NOTE"
	.sectionflags	@"SHF_NOTE_NV_CUINFO"
        /*0018*/ 	.short	0x0002
        /*001a*/ 	.short	0x0064
        /*001c*/ 	.short	0x0082
	.zero		2


//--------------------- .nv.info                  --------------------------
	.section	.nv.info,"",@"SHT_CUDA_INFO"
	.align	4


	//----- nvinfo : EIATTR_REGCOUNT
	.align		4
        /*0000*/ 	.byte	0x04, 0x2f
        /*0002*/ 	.short	(.L_55 - .L_54)
	.align		4
.L_54:
        /*0004*/ 	.word	index@(_Z4convPfS_S_iiiiiii)
        /*0008*/ 	.word	0x0000001e


	//----- nvinfo : EIATTR_FRAME_SIZE
	.align		4
.L_55:
        /*000c*/ 	.byte	0x04, 0x11
        /*000e*/ 	.short	(.L_57 - .L_56)
	.align		4
.L_56:
        /*0010*/ 	.word	index@(_Z4convPfS_S_iiiiiii)
        /*0014*/ 	.word	0x00000000


	//----- nvinfo : EIATTR_REGCOUNT
	.align		4
.L_57:
        /*0018*/ 	.byte	0x04, 0x2f
        /*001a*/ 	.short	(.L_59 - .L_58)
	.align		4
.L_58:
        /*001c*/ 	.word	index@(_Z11BatchNormediiiPfS_S_)
        /*0020*/ 	.word	0x00000010


	//----- nvinfo : EIATTR_FRAME_SIZE
	.align		4
.L_59:
        /*0024*/ 	.byte	0x04, 0x11
        /*0026*/ 	.short	(.L_61 - .L_60)
	.align		4
.L_60:
        /*0028*/ 	.word	index@($__internal_4_$__cuda_sm3x_div_rn_noftz_f32_slowpath)
        /*002c*/ 	.word	0x00000000


	//----- nvinfo : EIATTR_FRAME_SIZE
	.align		4
.L_61:
        /*0030*/ 	.byte	0x04, 0x11
        /*0032*/ 	.short	(.L_63 - .L_62)
	.align		4
.L_62:
        /*0034*/ 	.word	index@(_Z11BatchNormediiiPfS_S_)
        /*0038*/ 	.word	0x00000000


	//----- nvinfo : EIATTR_REGCOUNT
	.align		4
.L_63:
        /*003c*/ 	.byte	0x04, 0x2f
        /*003e*/ 	.short	(.L_65 - .L_64)
	.align		4
.L_64:
        /*0040*/ 	.word	index@(_Z4ReLuiiiPf)
        /*0044*/ 	.word	0x0000000a


	//----- nvinfo : EIATTR_FRAME_SIZE
	.align		4
.L_65:
        /*0048*/ 	.byte	0x04, 0x11
        /*004a*/ 	.short	(.L_67 - .L_66)
	.align		4
.L_66:
        /*004c*/ 	.word	index@(_Z4ReLuiiiPf)
        /*0050*/ 	.word	0x00000000


	//----- nvinfo : EIATTR_REGCOUNT
	.align		4
.L_67:
        /*0054*/ 	.byte	0x04, 0x2f
        /*0056*/ 	.short	(.L_69 - .L_68)
	.align		4
.L_68:
        /*0058*/ 	.word	index@(_Z7MaxpooliiiiiPfS_ii)
        /*005c*/ 	.word	0x0000001a


	//----- nvinfo : EIATTR_FRAME_SIZE
	.align		4
.L_69:
        /*0060*/ 	.byte	0x04, 0x11
        /*0062*/ 	.short	(.L_71 - .L_70)
	.align		4
.L_70:
        /*0064*/ 	.word	index@(_Z7MaxpooliiiiiPfS_ii)
        /*0068*/ 	.word	0x00000000


	//----- nvinfo : EIATTR_REGCOUNT
	.align		4
.L_71:
        /*006c*/ 	.byte	0x04, 0x2f
        /*006e*/ 	.short	(.L_73 - .L_72)
	.align		4
.L_72:
        /*0070*/ 	.word	index@(_Z19compute_mean_stddevPfS_S_iii)
        /*0074*/ 	.word	0x00000020


	//----- nvinfo : EIATTR_FRAME_SIZE
	.align		4
.L_73:
        /*0078*/ 	.byte	0x04, 0x11
        /*007a*/ 	.short	(.L_75 - .L_74)
	.align		4
.L_74:
        /*007c*/ 	.word	index@($__internal_3_$__cuda_sm3x_div_rn_noftz_f32_slowpath)
        /*0080*/ 	.word	0x00000000


	//----- nvinfo : EIATTR_FRAME_SIZE
	.align		4
.L_75:
        /*0084*/ 	.byte	0x04, 0x11
        /*0086*/ 	.short	(.L_77 - .L_76)
	.align		4
.L_76:
        /*0088*/ 	.word	index@($__internal_2_$__cuda_sm20_sqrt_rn_f32_slowpath)
        /*008c*/ 	.word	0x00000000


	//----- nvinfo : EIATTR_FRAME_SIZE
	.align		4
.L_77:
        /*0090*/ 	.byte	0x04, 0x11
        /*0092*/ 	.short	(.L_79 - .L_78)
	.align		4
.L_78:
        /*0094*/ 	.word	index@(_Z19compute_mean_stddevPfS_S_iii)
        /*0098*/ 	.word	0x00000000


	//----- nvinfo : EIATTR_REGCOUNT
	.align		4
.L_79:
        /*009c*/ 	.byte	0x04, 0x2f
        /*009e*/ 	.short	(.L_81 - .L_80)
	.align		4
.L_80:
        /*00a0*/ 	.word	index@(_Z4CopyPfS_iii)
        /*00a4*/ 	.word	0x0000000a


	//----- nvinfo : EIATTR_FRAME_SIZE
	.align		4
.L_81:
        /*00a8*/ 	.byte	0x04, 0x11
        /*00aa*/ 	.short	(.L_83 - .L_82)
	.align		4
.L_82:
        /*00ac*/ 	.word	index@(_Z4CopyPfS_iii)
        /*00b0*/ 	.word	0x00000000


	//----- nvinfo : EIATTR_REGCOUNT
	.align		4
.L_83:
        /*00b4*/ 	.byte	0x04, 0x2f
        /*00b6*/ 	.short	(.L_85 - .L_84)
	.align		4
.L_84:
        /*00b8*/ 	.word	index@(_Z10InitializePfiiii)
        /*00bc*/ 	.word	0x0000001f


	//----- nvinfo : EIATTR_FRAME_SIZE
	.align		4
.L_85:
        /*00c0*/ 	.byte	0x04, 0x11
        /*00c2*/ 	.short	(.L_87 - .L_86)
	.align		4
.L_86:
        /*00c4*/ 	.word	index@($__internal_1_$__cuda_sm20_sqrt_rn_f32_slowpath)
        /*00c8*/ 	.word	0x00000030


	//----- nvinfo : EIATTR_FRAME_SIZE
	.align		4
.L_87:
        /*00cc*/ 	.byte	0x04, 0x11
        /*00ce*/ 	.short	(.L_89 - .L_88)
	.align		4
.L_88:
        /*00d0*/ 	.word	index@(_Z10InitializePfiiii)
        /*00d4*/ 	.word	0x00000030


	//----- nvinfo : EIATTR_REGCOUNT
	.align		4
.L_89:
        /*00d8*/ 	.byte	0x04, 0x2f
        /*00da*/ 	.short	(.L_91 - .L_90)
	.align		4
.L_90:
        /*00dc*/ 	.word	index@(_Z3addPfS_S_iii)
        /*00e0*/ 	.word	0x0000000c


	//----- nvinfo : EIATTR_FRAME_SIZE
	.align		4
.L_91:
        /*00e4*/ 	.byte	0x04, 0x11
        /*00e6*/ 	.short	(.L_93 - .L_92)
	.align		4
.L_92:
        /*00e8*/ 	.word	index@(_Z3addPfS_S_iii)
        /*00ec*/ 	.word	0x00000000


	//----- nvinfo : EIATTR_REGCOUNT
	.align		4
.L_93:
        /*00f0*/ 	.byte	0x04, 0x2f
        /*00f2*/ 	.short	(.L_95 - .L_94)
	.align		4
.L_94:
        /*00f4*/ 	.word	index@(_Z10intTofloatPlPfiii)
        /*00f8*/ 	.word	0x0000000d


	//----- nvinfo : EIATTR_FRAME_SIZE
	.align		4
.L_95:
        /*00fc*/ 	.byte	0x04, 0x11
        /*00fe*/ 	.short	(.L_97 - .L_96)
	.align		4
.L_96:
        /*0100*/ 	.word	index@($__internal_0_$__cuda_sm3x_div_rn_noftz_f32_slowpath)
        /*0104*/ 	.word	0x00000000


	//----- nvinfo : EIATTR_FRAME_SIZE
	.align		4
.L_97:
        /*0108*/ 	.byte	0x04, 0x11
        /*010a*/ 	.short	(.L_99 - .L_98)
	.align		4
.L_98:
        /*010c*/ 	.word	index@(_Z10intTofloatPlPfiii)
        /*0110*/ 	.word	0x00000000


	//----- nvinfo : EIATTR_REGCOUNT
	.align		4
.L_99:
        /*0114*/ 	.byte	0x04, 0x2f
        /*0116*/ 	.short	(.L_101 - .L_100)
	.align		4
.L_100:
        /*0118*/ 	.word	index@(_Z10floatTointPlPfiii)
        /*011c*/ 	.word	0x0000000c


	//----- nvinfo : EIATTR_FRAME_SIZE
	.align		4
.L_101:
        /*0120*/ 	.byte	0x04, 0x11
        /*0122*/ 	.short	(.L_103 - .L_102)
	.align		4
.L_102:
        /*0124*/ 	.word	index@(_Z10floatTointPlPfiii)
        /*0128*/ 	.word	0x00000000


	//----- nvinfo : EIATTR_REGCOUNT
	.align		4
.L_103:
        /*012c*/ 	.byte	0x04, 0x2f
        /*012e*/ 	.short	(.L_105 - .L_104)
	.align		4
.L_104:
        /*0130*/ 	.word	index@(_ZN3cub18CUB_300001_SM_10006detail11EmptyKernelIvEEvv)
        /*0134*/ 	.word	0x00000004


	//----- nvinfo : EIATTR_FRAME_SIZE
	.align		4
.L_105:
        /*0138*/ 	.byte	0x04, 0x11
        /*013a*/ 	.short	(.L_107 - .L_106)
	.align		4
.L_106:
        /*013c*/ 	.word	index@(_ZN3cub18CUB_300001_SM_10006detail11EmptyKernelIvEEvv)
        /*0140*/ 	.word	0x00000000


	//----- nvinfo : EIATTR_MIN_STACK_SIZE
	.align		4
.L_107:
        /*0144*/ 	.byte	0x04, 0x12
        /*0146*/ 	.short	(.L_109 - .L_108)
	.align		4
.L_108:
        /*0148*/ 	.word	index@(_ZN3cub18CUB_300001_SM_10006detail11EmptyKernelIvEEvv)
        /*014c*/ 	.word	0x00000000


	//----- nvinfo : EIATTR_MIN_STACK_SIZE
	.align		4
.L_109:
        /*0150*/ 	.byte	0x04, 0x12
        /*0152*/ 	.short	(.L_111 - .L_110)
	.align		4
.L_110:
        /*0154*/ 	.word	index@(_Z10floatTointPlPfiii)
        /*0158*/ 	.word	0x00000000


	//----- nvinfo : EIATTR_MIN_STACK_SIZE
	.align		4
.L_111:
        /*015c*/ 	.byte	0x04, 0x12
        /*015e*/ 	.short	(.L_113 - .L_112)
	.align		4
.L_112:
        /*0160*/ 	.word	index@(_Z10intTofloatPlPfiii)
        /*0164*/ 	.word	0x00000000


	//----- nvinfo : EIATTR_MIN_STACK_SIZE
	.align		4
.L_113:
        /*0168*/ 	.byte	0x04, 0x12
        /*016a*/ 	.short	(.L_115 - .L_114)
	.align		4
.L_114:
        /*016c*/ 	.word	index@(_Z3addPfS_S_iii)
        /*0170*/ 	.word	0x00000000


	//----- nvinfo : EIATTR_MIN_STACK_SIZE
	.align		4
.L_115:
        /*0174*/ 	.byte	0x04, 0x12
        /*0176*/ 	.short	(.L_117 - .L_116)
	.align		4
.L_116:
        /*0178*/ 	.word	index@(_Z10InitializePfiiii)
        /*017c*/ 	.word	0x00000030


	//----- nvinfo : EIATTR_MIN_STACK_SIZE
	.align		4
.L_117:
        /*0180*/ 	.byte	0x04, 0x12
        /*0182*/ 	.short	(.L_119 - .L_118)
	.align		4
.L_118:
        /*0184*/ 	.word	index@(_Z4CopyPfS_iii)
        /*0188*/ 	.word	0x00000000


	//----- nvinfo : EIATTR_MIN_STACK_SIZE
	.align		4
.L_119:
        /*018c*/ 	.byte	0x04, 0x12
        /*018e*/ 	.short	(.L_121 - .L_120)
	.align		4
.L_120:
        /*0190*/ 	.word	index@(_Z19compute_mean_stddevPfS_S_iii)
        /*0194*/ 	.word	0x00000000


	//----- nvinfo : EIATTR_MIN_STACK_SIZE
	.align		4
.L_121:
        /*0198*/ 	.byte	0x04, 0x12
        /*019a*/ 	.short	(.L_123 - .L_122)
	.align		4
.L_122:
        /*019c*/ 	.word	index@(_Z7MaxpooliiiiiPfS_ii)
        /*01a0*/ 	.word	0x00000000


	//----- nvinfo : EIATTR_MIN_STACK_SIZE
	.align		4
.L_123:
        /*01a4*/ 	.byte	0x04, 0x12
        /*01a6*/ 	.short	(.L_125 - .L_124)
	.align		4
.L_124:
        /*01a8*/ 	.word	index@(_Z4ReLuiiiPf)
        /*01ac*/ 	.word	0x00000000


	//----- nvinfo : EIATTR_MIN_STACK_SIZE
	.align		4
.L_125:
        /*01b0*/ 	.byte	0x04, 0x12
        /*01b2*/ 	.short	(.L_127 - .L_126)
	.align		4
.L_126:
        /*01b4*/ 	.word	index@(_Z11BatchNormediiiPfS_S_)
        /*01b8*/ 	.word	0x00000000


	//----- nvinfo : EIATTR_MIN_STACK_SIZE
	.align		4
.L_127:
        /*01bc*/ 	.byte	0x04, 0x12
        /*01be*/ 	.short	(.L_129 - .L_128)
	.align		4
.L_128:
        /*01c0*/ 	.word	index@(_Z4convPfS_S_iiiiiii)
        /*01c4*/ 	.word	0x00000000
.L_129:


//--------------------- .nv.compat                --------------------------
	.section	.nv.compat,"",@"SHT_CUDA_COMPAT_INFO"
	.align	4
        /*0000*/ 	.byte	0x02, 0x09, 0x00, 0x00, 0x02, 0x02, 0x01, 0x00, 0x02, 0x05, 0x05, 0x00, 0x03, 0x07, 0x01, 0x01
        /*0010*/ 	.byte	0x02, 0x03, 0x00, 0x00, 0x02, 0x06, 0x01, 0x00, 0x04, 0x0b, 0x08, 0x00, 0x01, 0x00, 0x00, 0x00
        /*0020*/ 	.byte	0x00, 0x00, 0x00, 0x00


//--------------------- .nv.info._ZN3cub18CUB_300001_SM_10006detail11EmptyKernelIvEEvv --------------------------
	.section	.nv.info._ZN3cub18CUB_300001_SM_10006detail11EmptyKernelIvEEvv,"",@"SHT_CUDA_INFO"
	.sectionflags	@""
	.align	4


	//----- nvinfo : EIATTR_CUDA_API_VERSION
	.align		4
        /*0000*/ 	.byte	0x04, 0x37
        /*0002*/ 	.short	(.L_131 - .L_130)
.L_130:
        /*0004*/ 	.word	0x00000082


	//----- nvinfo : EIATTR_SPARSE_MMA_MASK
	.align		4
.L_131:
        /*0008*/ 	.byte	0x03, 0x50
        /*000a*/ 	.short	0x0000


	//----- nvinfo : EIATTR_MAXREG_COUNT
	.align		4
        /*000c*/ 	.byte	0x03, 0x1b
        /*000e*/ 	.short	0x00ff


	//----- nvinfo : EIATTR_MERCURY_ISA_VERSION
	.align		4
        /*0010*/ 	.byte	0x03, 0x5f
        /*0012*/ 	.short	0x0101


	//----- nvinfo : EIATTR_VRC_CTA_INIT_COUNT
	.align		4
        /*0014*/ 	.byte	0x02, 0x4a
	.zero		1
	.zero		1


	//----- nvinfo : EIATTR_EXIT_INSTR_OFFSETS
	.align		4
        /*0018*/ 	.byte	0x04, 0x1c
        /*001a*/ 	.short	(.L_133 - .L_132)


	//   ....[0]....
.L_132:
        /*001c*/ 	.word	0x00000010


	//----- nvinfo : EIATTR_SW_WAR
	.align		4
.L_133:
        /*0020*/ 	.byte	0x04, 0x36
        /*0022*/ 	.short	(.L_135 - .L_134)
.L_134:
        /*0024*/ 	.word	0x00000008
.L_135:


//--------------------- .nv.info._Z10floatTointPlPfiii --------------------------
	.section	.nv.info._Z10floatTointPlPfiii,"",@"SHT_CUDA_INFO"
	.sectionflags	@""
	.align	4


	//----- nvinfo : EIATTR_CUDA_API_VERSION
	.align		4
        /*0000*/ 	.byte	0x04, 0x37
        /*0002*/ 	.short	(.L_137 - .L_136)
.L_136:
        /*0004*/ 	.word	0x00000082


	//----- nvinfo : EIATTR_KPARAM_INFO
	.align		4
.L_137:
        /*0008*/ 	.byte	0x04, 0x17
        /*000a*/ 	.short	(.L_139 - .L_138)
.L_138:
        /*000c*/ 	.word	0x00000000
        /*0010*/ 	.short	0x0004
        /*0012*/ 	.short	0x0018
        /*0014*/ 	.byte	0x00, 0xf0, 0x11, 0x00


	//----- nvinfo : EIATTR_KPARAM_INFO
	.align		4
.L_139:
        /*0018*/ 	.byte	0x04, 0x17
        /*001a*/ 	.short	(.L_141 - .L_140)
.L_140:
        /*001c*/ 	.word	0x00000000
        /*0020*/ 	.short	0x0003
        /*0022*/ 	.short	0x0014
        /*0024*/ 	.byte	0x00, 0xf0, 0x11, 0x00


	//----- nvinfo : EIATTR_KPARAM_INFO
	.align		4
.L_141:
        /*0028*/ 	.byte	0x04, 0x17
        /*002a*/ 	.short	(.L_143 - .L_142)
.L_142:
        /*002c*/ 	.word	0x00000000
        /*0030*/ 	.short	0x0002
        /*0032*/ 	.short	0x0010
        /*0034*/ 	.byte	0x00, 0xf0, 0x11, 0x00


	//----- nvinfo : EIATTR_KPARAM_INFO
	.align		4
.L_143:
        /*0038*/ 	.byte	0x04, 0x17
        /*003a*/ 	.short	(.L_145 - .L_144)
.L_144:
        /*003c*/ 	.word	0x00000000
        /*0040*/ 	.short	0x0001
        /*0042*/ 	.short	0x0008
        /*0044*/ 	.byte	0x00, 0xf5, 0x21, 0x00


	//----- nvinfo : EIATTR_KPARAM_INFO
	.align		4
.L_145:
        /*0048*/ 	.byte	0x04, 0x17
        /*004a*/ 	.short	(.L_147 - .L_146)
.L_146:
        /*004c*/ 	.word	0x00000000
        /*0050*/ 	.short	0x0000
        /*0052*/ 	.short	0x0000
        /*0054*/ 	.byte	0x00, 0xf5, 0x21, 0x00


	//----- nvinfo : EIATTR_SPARSE_MMA_MASK
	.align		4
.L_147:
        /*0058*/ 	.byte	0x03, 0x50
        /*005a*/ 	.short	0x0000


	//----- nvinfo : EIATTR_MAXREG_COUNT
	.align		4
        /*005c*/ 	.byte	0x03, 0x1b
        /*005e*/ 	.short	0x00ff


	//----- nvinfo : EIATTR_MERCURY_ISA_VERSION
	.align		4
        /*0060*/ 	.byte	0x03, 0x5f
        /*0062*/ 	.short	0x0101


	//----- nvinfo : EIATTR_VRC_CTA_INIT_COUNT
	.align		4
        /*0064*/ 	.byte	0x02, 0x4a
	.zero		1
	.zero		1


	//----- nvinfo : EIATTR_EXIT_INSTR_OFFSETS
	.align		4
        /*0068*/ 	.byte	0x04, 0x1c
        /*006a*/ 	.short	(.L_149 - .L_148)


	//   ....[0]....
.L_148:
        /*006c*/ 	.word	0x00000120


	//   ....[1]....
        /*0070*/ 	.word	0x000001e0


	//----- nvinfo : EIATTR_CBANK_PARAM_SIZE
	.align		4
.L_149:
        /*0074*/ 	.byte	0x03, 0x19
        /*0076*/ 	.short	0x001c


	//----- nvinfo : EIATTR_PARAM_CBANK
	.align		4
        /*0078*/ 	.byte	0x04, 0x0a
        /*007a*/ 	.short	(.L_151 - .L_150)
	.align		4
.L_150:
        /*007c*/ 	.word	index@(.nv.constant0._Z10floatTointPlPfiii)
        /*0080*/ 	.short	0x0380
        /*0082*/ 	.short	0x001c


	//----- nvinfo : EIATTR_SW_WAR
	.align		4
.L_151:
        /*0084*/ 	.byte	0x04, 0x36
        /*0086*/ 	.short	(.L_153 - .L_152)
.L_152:
        /*0088*/ 	.word	0x00000008
.L_153:


//--------------------- .nv.info._Z10intTofloatPlPfiii --------------------------
	.section	.nv.info._Z10intTofloatPlPfiii,"",@"SHT_CUDA_INFO"
	.sectionflags	@""
	.align	4


	//----- nvinfo : EIATTR_CUDA_API_VERSION
	.align		4
        /*0000*/ 	.byte	0x04, 0x37
        /*0002*/ 	.short	(.L_155 - .L_154)
.L_154:
        /*0004*/ 	.word	0x00000082


	//----- nvinfo : EIATTR_KPARAM_INFO
	.align		4
.L_155:
        /*0008*/ 	.byte	0x04, 0x17
        /*000a*/ 	.short	(.L_157 - .L_156)
.L_156:
        /*000c*/ 	.word	0x00000000
        /*0010*/ 	.short	0x0004
        /*0012*/ 	.short	0x0018
        /*0014*/ 	.byte	0x00, 0xf0, 0x11, 0x00


	//----- nvinfo : EIATTR_KPARAM_INFO
	.align		4
.L_157:
        /*0018*/ 	.byte	0x04, 0x17
        /*001a*/ 	.short	(.L_159 - .L_158)
.L_158:
        /*001c*/ 	.word	0x00000000
        /*0020*/ 	.short	0x0003
        /*0022*/ 	.short	0x0014
        /*0024*/ 	.byte	0x00, 0xf0, 0x11, 0x00


	//----- nvinfo : EIATTR_KPARAM_INFO
	.align		4
.L_159:
        /*0028*/ 	.byte	0x04, 0x17
        /*002a*/ 	.short	(.L_161 - .L_160)
.L_160:
        /*002c*/ 	.word	0x00000000
        /*0030*/ 	.short	0x0002
        /*0032*/ 	.short	0x0010
        /*0034*/ 	.byte	0x00, 0xf0, 0x11, 0x00


	//----- nvinfo : EIATTR_KPARAM_INFO
	.align		4
.L_161:
        /*0038*/ 	.byte	0x04, 0x17
        /*003a*/ 	.short	(.L_163 - .L_162)
.L_162:
        /*003c*/ 	.word	0x00000000
        /*0040*/ 	.short	0x0001
        /*0042*/ 	.short	0x0008
        /*0044*/ 	.byte	0x00, 0xf5, 0x21, 0x00


	//----- nvinfo : EIATTR_KPARAM_INFO
	.align		4
.L_163:
        /*0048*/ 	.byte	0x04, 0x17
        /*004a*/ 	.short	(.L_165 - .L_164)
.L_164:
        /*004c*/ 	.word	0x00000000
        /*0050*/ 	.short	0x0000
        /*0052*/ 	.short	0x0000
        /*0054*/ 	.byte	0x00, 0xf5, 0x21, 0x00


	//----- nvinfo : EIATTR_SPARSE_MMA_MASK
	.align		4
.L_165:
        /*0058*/ 	.byte	0x03, 0x50
        /*005a*/ 	.short	0x0000


	//----- nvinfo : EIATTR_MAXREG_COUNT
	.align		4
        /*005c*/ 	.byte	0x03, 0x1b
        /*005e*/ 	.short	0x00ff


	//----- nvinfo : EIATTR_MERCURY_ISA_VERSION
	.align		4
        /*0060*/ 	.byte	0x03, 0x5f
        /*0062*/ 	.short	0x0101


	//----- nvinfo : EIATTR_VRC_CTA_INIT_COUNT
	.align		4
        /*0064*/ 	.byte	0x02, 0x4a
	.zero		1
	.zero		1


	//----- nvinfo : EIATTR_EXIT_INSTR_OFFSETS
	.align		4
        /*0068*/ 	.byte	0x04, 0x1c
        /*006a*/ 	.short	(.L_167 - .L_166)


	//   ....[0]....
.L_166:
        /*006c*/ 	.word	0x00000120


	//   ....[1]....
        /*0070*/ 	.word	0x000002a0


	//----- nvinfo : EIATTR_CRS_STACK_SIZE
	.align		4
.L_167:
        /*0074*/ 	.byte	0x04, 0x1e
        /*0076*/ 	.short	(.L_169 - .L_168)
.L_168:
        /*0078*/ 	.word	0x00000000


	//----- nvinfo : EIATTR_CBANK_PARAM_SIZE
	.align		4
.L_169:
        /*007c*/ 	.byte	0x03, 0x19
        /*007e*/ 	.short	0x001c


	//----- nvinfo : EIATTR_PARAM_CBANK
	.align		4
        /*0080*/ 	.byte	0x04, 0x0a
        /*0082*/ 	.short	(.L_171 - .L_170)
	.align		4
.L_170:
        /*0084*/ 	.word	index@(.nv.constant0._Z10intTofloatPlPfiii)
        /*0088*/ 	.short	0x0380
        /*008a*/ 	.short	0x001c


	//----- nvinfo : EIATTR_SW_WAR
	.align		4
.L_171:
        /*008c*/ 	.byte	0x04, 0x36
        /*008e*/ 	.short	(.L_173 - .L_172)
.L_172:
        /*0090*/ 	.word	0x00000008
.L_173:


//--------------------- .nv.info._Z3addPfS_S_iii  --------------------------
	.section	.nv.info._Z3addPfS_S_iii,"",@"SHT_CUDA_INFO"
	.sectionflags	@""
	.align	4


	//----- nvinfo : EIATTR_CUDA_API_VERSION
	.align		4
        /*0000*/ 	.byte	0x04, 0x37
        /*0002*/ 	.short	(.L_175 - .L_174)
.L_174:
        /*0004*/ 	.word	0x00000082


	//----- nvinfo : EIATTR_KPARAM_INFO
	.align		4
.L_175:
        /*0008*/ 	.byte	0x04, 0x17
        /*000a*/ 	.short	(.L_177 - .L_176)
.L_176:
        /*000c*/ 	.word	0x00000000
        /*0010*/ 	.short	0x0005
        /*0012*/ 	.short	0x0020
        /*0014*/ 	.byte	0x00, 0xf0, 0x11, 0x00


	//----- nvinfo : EIATTR_KPARAM_INFO
	.align		4
.L_177:
        /*0018*/ 	.byte	0x04, 0x17
        /*001a*/ 	.short	(.L_179 - .L_178)
.L_178:
        /*001c*/ 	.word	0x00000000
        /*0020*/ 	.short	0x0004
        /*0022*/ 	.short	0x001c
        /*0024*/ 	.byte	0x00, 0xf0, 0x11, 0x00


	//----- nvinfo : EIATTR_KPARAM_INFO
	.align		4
.L_179:
        /*0028*/ 	.byte	0x04, 0x17
        /*002a*/ 	.short	(.L_181 - .L_180)
.L_180:
        /*002c*/ 	.word	0x00000000
        /*0030*/ 	.short	0x0003
        /*0032*/ 	.short	0x0018
        /*0034*/ 	.byte	0x00, 0xf0, 0x11, 0x00


	//----- nvinfo : EIATTR_KPARAM_INFO
	.align		4
.L_181:
        /*0038*/ 	.byte	0x04, 0x17
        /*003a*/ 	.short	(.L_183 - .L_182)
.L_182:
        /*003c*/ 	.word	0x00000000
        /*0040*/ 	.short	0x0002
        /*0042*/ 	.short	0x0010
        /*0044*/ 	.byte	0x00, 0xf5, 0x21, 0x00


	//----- nvinfo : EIATTR_KPARAM_INFO
	.align		4
.L_183:
        /*0048*/ 	.byte	0x04, 0x17
        /*004a*/ 	.short	(.L_185 - .L_184)
.L_184:
        /*004c*/ 	.word	0x00000000
        /*0050*/ 	.short	0x0001
        /*0052*/ 	.short	0x0008
        /*0054*/ 	.byte	0x00, 0xf5, 0x21, 0x00


	//----- nvinfo : EIATTR_KPARAM_INFO
	.align		4
.L_185:
        /*0058*/ 	.byte	0x04, 0x17
        /*005a*/ 	.short	(.L_187 - .L_186)
.L_186:
        /*005c*/ 	.word	0x00000000
        /*0060*/ 	.short	0x0000
        /*0062*/ 	.short	0x0000
        /*0064*/ 	.byte	0x00, 0xf5, 0x21, 0x00


	//----- nvinfo : EIATTR_SPARSE_MMA_MASK
	.align		4
.L_187:
        /*0068*/ 	.byte	0x03, 0x50
        /*006a*/ 	.short	0x0000


	//----- nvinfo : EIATTR_MAXREG_COUNT
	.align		4
        /*006c*/ 	.byte	0x03, 0x1b
        /*006e*/ 	.short	0x00ff


	//----- nvinfo : EIATTR_MERCURY_ISA_VERSION
	.align		4
        /*0070*/ 	.byte	0x03, 0x5f
        /*0072*/ 	.short	0x0101


	//----- nvinfo : EIATTR_VRC_CTA_INIT_COUNT
	.align		4
        /*0074*/ 	.byte	0x02, 0x4a
	.zero		1
	.zero		1


	//----- nvinfo : EIATTR_EXIT_INSTR_OFFSETS
	.align		4
        /*0078*/ 	.byte	0x04, 0x1c
        /*007a*/ 	.short	(.L_189 - .L_188)


	//   ....[0]....
.L_188:
        /*007c*/ 	.word	0x00000120


	//   ....[1]....
        /*0080*/ 	.word	0x00000200


	//----- nvinfo : EIATTR_CBANK_PARAM_SIZE
	.align		4
.L_189:
        /*0084*/ 	.byte	0x03, 0x19
        /*0086*/ 	.short	0x0024


	//----- nvinfo : EIATTR_PARAM_CBANK
	.align		4
        /*0088*/ 	.byte	0x04, 0x0a
        /*008a*/ 	.short	(.L_191 - .L_190)
	.align		4
.L_190:
        /*008c*/ 	.word	index@(.nv.constant0._Z3addPfS_S_iii)
        /*0090*/ 	.short	0x0380
        /*0092*/ 	.short	0x0024


	//----- nvinfo : EIATTR_SW_WAR
	.align		4
.L_191:
        /*0094*/ 	.byte	0x04, 0x36
        /*0096*/ 	.short	(.L_193 - .L_192)
.L_192:
        /*0098*/ 	.word	0x00000008
.L_193:


//--------------------- .nv.info._Z10InitializePfiiii --------------------------
	.section	.nv.info._Z10InitializePfiiii,"",@"SHT_CUDA_INFO"
	.sectionflags	@""
	.align	4


	//----- nvinfo : EIATTR_CUDA_API_VERSION
	.align		4
        /*0000*/ 	.byte	0x04, 0x37
        /*0002*/ 	.short	(.L_195 - .L_194)
.L_194:
        /*0004*/ 	.word	0x00000082


	//----- nvinfo : EIATTR_KPARAM_INFO
	.align		4
.L_195:
        /*0008*/ 	.byte	0x04, 0x17
        /*000a*/ 	.short	(.L_197 - .L_196)
.L_196:
        /*000c*/ 	.word	0x00000000
        /*0010*/ 	.short	0x0004
        /*0012*/ 	.short	0x0014
        /*0014*/ 	.byte	0x00, 0xf0, 0x11, 0x00


	//----- nvinfo : EIATTR_KPARAM_INFO
	.align		4
.L_197:
        /*0018*/ 	.byte	0x04, 0x17
        /*001a*/ 	.short	(.L_199 - .L_198)
.L_198:
        /*001c*/ 	.word	0x00000000
        /*0020*/ 	.short	0x0003
        /*0022*/ 	.short	0x0010
        /*0024*/ 	.byte	0x00, 0xf0, 0x11, 0x00


	//----- nvinfo : EIATTR_KPARAM_INFO
	.align		4
.L_199:
        /*0028*/ 	.byte	0x04, 0x17
        /*002a*/ 	.short	(.L_201 - .L_200)
.L_200:
        /*002c*/ 	.word	0x00000000
        /*0030*/ 	.short	0x0002
        /*0032*/ 	.short	0x000c
        /*0034*/ 	.byte	0x00, 0xf0, 0x11, 0x00


	//----- nvinfo : EIATTR_KPARAM_INFO
	.align		4
.L_201:
        /*0038*/ 	.byte	0x04, 0x17
        /*003a*/ 	.short	(.L_203 - .L_202)
.L_202:
        /*003c*/ 	.word	0x00000000
        /*0040*/ 	.short	0x0001
        /*0042*/ 	.short	0x0008
        /*0044*/ 	.byte	0x00, 0xf0, 0x11, 0x00


	//----- nvinfo : EIATTR_KPARAM_INFO
	.align		4
.L_203:
        /*0048*/ 	.byte	0x04, 0x17
        /*004a*/ 	.short	(.L_205 - .L_204)
.L_204:
        /*004c*/ 	.word	0x00000000
        /*0050*/ 	.short	0x0000
        /*0052*/ 	.short	0x0000
        /*0054*/ 	.byte	0x00, 0xf5, 0x21, 0x00


	//----- nvinfo : EIATTR_SPARSE_MMA_MASK
	.align		4
.L_205:
        /*0058*/ 	.byte	0x03, 0x50
        /*005a*/ 	.short	0x0000


	//----- nvinfo : EIATTR_MAXREG_COUNT
	.align		4
        /*005c*/ 	.byte	0x03, 0x1b
        /*005e*/ 	.short	0x00ff


	//----- nvinfo : EIATTR_MERCURY_ISA_VERSION
	.align		4
        /*0060*/ 	.byte	0x03, 0x5f
        /*0062*/ 	.short	0x0101


	//----- nvinfo : EIATTR_VRC_CTA_INIT_COUNT
	.align		4
        /*0064*/ 	.byte	0x02, 0x4a
	.zero		1
	.zero		1


	//----- nvinfo : EIATTR_EXIT_INSTR_OFFSETS
	.align		4
        /*0068*/ 	.byte	0x04, 0x1c
        /*006a*/ 	.short	(.L_207 - .L_206)


	//   ....[0]....
.L_206:
        /*006c*/ 	.word	0x00000130


	//   ....[1]....
        /*0070*/ 	.word	0x000027c0


	//   ....[2]....
        /*0074*/ 	.word	0x00002e50


	//   ....[3]....
        /*0078*/ 	.word	0x000032a0


	//----- nvinfo : EIATTR_CRS_STACK_SIZE
	.align		4
.L_207:
        /*007c*/ 	.byte	0x04, 0x1e
        /*007e*/ 	.short	(.L_209 - .L_208)
.L_208:
        /*0080*/ 	.word	0x00000000


	//----- nvinfo : EIATTR_CBANK_PARAM_SIZE
	.align		4
.L_209:
        /*0084*/ 	.byte	0x03, 0x19
        /*0086*/ 	.short	0x0018


	//----- nvinfo : EIATTR_PARAM_CBANK
	.align		4
        /*0088*/ 	.byte	0x04, 0x0a
        /*008a*/ 	.short	(.L_211 - .L_210)
	.align		4
.L_210:
        /*008c*/ 	.word	index@(.nv.constant0._Z10InitializePfiiii)
        /*0090*/ 	.short	0x0380
        /*0092*/ 	.short	0x0018


	//----- nvinfo : EIATTR_SW_WAR
	.align		4
.L_211:
        /*0094*/ 	.byte	0x04, 0x36
        /*0096*/ 	.short	(.L_213 - .L_212)
.L_212:
        /*0098*/ 	.word	0x00000008
.L_213:


//--------------------- .nv.info._Z4CopyPfS_iii   --------------------------
	.section	.nv.info._Z4CopyPfS_iii,"",@"SHT_CUDA_INFO"
	.sectionflags	@""
	.align	4


	//----- nvinfo : EIATTR_CUDA_API_VERSION
	.align		4
        /*0000*/ 	.byte	0x04, 0x37
        /*0002*/ 	.short	(.L_215 - .L_214)
.L_214:
        /*0004*/ 	.word	0x00000082


	//----- nvinfo : EIATTR_KPARAM_INFO
	.align		4
.L_215:
        /*0008*/ 	.byte	0x04, 0x17
        /*000a*/ 	.short	(.L_217 - .L_216)
.L_216:
        /*000c*/ 	.word	0x00000000
        /*0010*/ 	.short	0x0004
        /*0012*/ 	.short	0x0018
        /*0014*/ 	.byte	0x00, 0xf0, 0x11, 0x00


	//----- nvinfo : EIATTR_KPARAM_INFO
	.align		4
.L_217:
        /*0018*/ 	.byte	0x04, 0x17
        /*001a*/ 	.short	(.L_219 - .L_218)
.L_218:
        /*001c*/ 	.word	0x00000000
        /*0020*/ 	.short	0x0003
        /*0022*/ 	.short	0x0014
        /*0024*/ 	.byte	0x00, 0xf0, 0x11, 0x00


	//----- nvinfo : EIATTR_KPARAM_INFO
	.align		4
.L_219:
        /*0028*/ 	.byte	0x04, 0x17
        /*002a*/ 	.short	(.L_221 - .L_220)
.L_220:
        /*002c*/ 	.word	0x00000000
        /*0030*/ 	.short	0x0002
        /*0032*/ 	.short	0x0010
        /*0034*/ 	.byte	0x00, 0xf0, 0x11, 0x00


	//----- nvinfo : EIATTR_KPARAM_INFO
	.align		4
.L_221:
        /*0038*/ 	.byte	0x04, 0x17
        /*003a*/ 	.short	(.L_223 - .L_222)
.L_222:
        /*003c*/ 	.word	0x00000000
        /*0040*/ 	.short	0x0001
        /*0042*/ 	.short	0x0008
        /*0044*/ 	.byte	0x00, 0xf5, 0x21, 0x00


	//----- nvinfo : EIATTR_KPARAM_INFO
	.align		4
.L_223:
        /*0048*/ 	.byte	0x04, 0x17
        /*004a*/ 	.short	(.L_225 - .L_224)
.L_224:
        /*004c*/ 	.word	0x00000000
        /*0050*/ 	.short	0x0000
        /*0052*/ 	.short	0x0000
        /*0054*/ 	.byte	0x00, 0xf5, 0x21, 0x00


	//----- nvinfo : EIATTR_SPARSE_MMA_MASK
	.align		4
.L_225:
        /*0058*/ 	.byte	0x03, 0x50
        /*005a*/ 	.short	0x0000


	//----- nvinfo : EIATTR_MAXREG_COUNT
	.align		4
        /*005c*/ 	.byte	0x03, 0x1b
        /*005e*/ 	.short	0x00ff


	//----- nvinfo : EIATTR_MERCURY_ISA_VERSION
	.align		4
        /*0060*/ 	.byte	0x03, 0x5f
        /*0062*/ 	.short	0x0101


	//----- nvinfo : EIATTR_VRC_CTA_INIT_COUNT
	.align		4
        /*0064*/ 	.byte	0x02, 0x4a
	.zero		1
	.zero		1


	//----- nvinfo : EIATTR_EXIT_INSTR_OFFSETS
	.align		4
        /*0068*/ 	.byte	0x04, 0x1c
        /*006a*/ 	.short	(.L_227 - .L_226)


	//   ....[0]....
.L_226:
        /*006c*/ 	.word	0x00000120


	//   ....[1]....
        /*0070*/ 	.word	0x000001c0


	//----- nvinfo : EIATTR_CBANK_PARAM_SIZE
	.align		4
.L_227:
        /*0074*/ 	.byte	0x03, 0x19
        /*0076*/ 	.short	0x001c


	//----- nvinfo : EIATTR_PARAM_CBANK
	.align		4
        /*0078*/ 	.byte	0x04, 0x0a
        /*007a*/ 	.short	(.L_229 - .L_228)
	.align		4
.L_228:
        /*007c*/ 	.word	index@(.nv.constant0._Z4CopyPfS_iii)
        /*0080*/ 	.short	0x0380
        /*0082*/ 	.short	0x001c


	//----- nvinfo : EIATTR_SW_WAR
	.align		4
.L_229:
        /*0084*/ 	.byte	0x04, 0x36
        /*0086*/ 	.short	(.L_231 - .L_230)
.L_230:
        /*0088*/ 	.word	0x00000008
.L_231:


//--------------------- .nv.info._Z19compute_mean_stddevPfS_S_iii --------------------------
	.section	.nv.info._Z19compute_mean_stddevPfS_S_iii,"",@"SHT_CUDA_INFO"
	.sectionflags	@""
	.align	4


	//----- nvinfo : EIATTR_CUDA_API_VERSION
	.align		4
        /*0000*/ 	.byte	0x04, 0x37
        /*0002*/ 	.short	(.L_233 - .L_232)
.L_232:
        /*0004*/ 	.word	0x00000082


	//----- nvinfo : EIATTR_KPARAM_INFO
	.align		4
.L_233:
        /*0008*/ 	.byte	0x04, 0x17
        /*000a*/ 	.short	(.L_235 - .L_234)
.L_234:
        /*000c*/ 	.word	0x00000000
        /*0010*/ 	.short	0x0005
        /*0012*/ 	.short	0x0020
        /*0014*/ 	.byte	0x00, 0xf0, 0x11, 0x00


	//----- nvinfo : EIATTR_KPARAM_INFO
	.align		4
.L_235:
        /*0018*/ 	.byte	0x04, 0x17
        /*001a*/ 	.short	(.L_237 - .L_236)
.L_236:
        /*001c*/ 	.word	0x00000000
        /*0020*/ 	.short	0x0004
        /*0022*/ 	.short	0x001c
        /*0024*/ 	.byte	0x00, 0xf0, 0x11, 0x00


	//----- nvinfo : EIATTR_KPARAM_INFO
	.align		4
.L_237:
        /*0028*/ 	.byte	0x04, 0x17
        /*002a*/ 	.short	(.L_239 - .L_238)
.L_238:
        /*002c*/ 	.word	0x00000000
        /*0030*/ 	.short	0x0003
        /*0032*/ 	.short	0x0018
        /*0034*/ 	.byte	0x00, 0xf0, 0x11, 0x00


	//----- nvinfo : EIATTR_KPARAM_INFO
	.align		4
.L_239:
        /*0038*/ 	.byte	0x04, 0x17
        /*003a*/ 	.short	(.L_241 - .L_240)
.L_240:
        /*003c*/ 	.word	0x00000000
        /*0040*/ 	.short	0x0002
        /*0042*/ 	.short	0x0010
        /*0044*/ 	.byte	0x00, 0xf5, 0x21, 0x00


	//----- nvinfo : EIATTR_KPARAM_INFO
	.align		4
.L_241:
        /*0048*/ 	.byte	0x04, 0x17
        /*004a*/ 	.short	(.L_243 - .L_242)
.L_242:
        /*004c*/ 	.word	0x00000000
        /*0050*/ 	.short	0x0001
        /*0052*/ 	.short	0x0008
        /*0054*/ 	.byte	0x00, 0xf5, 0x21, 0x00


	//----- nvinfo : EIATTR_KPARAM_INFO
	.align		4
.L_243:
        /*0058*/ 	.byte	0x04, 0x17
        /*005a*/ 	.short	(.L_245 - .L_244)
.L_244:
        /*005c*/ 	.word	0x00000000
        /*0060*/ 	.short	0x0000
        /*0062*/ 	.short	0x0000
        /*0064*/ 	.byte	0x00, 0xf5, 0x21, 0x00


	//----- nvinfo : EIATTR_SPARSE_MMA_MASK
	.align		4
.L_245:
        /*0068*/ 	.byte	0x03, 0x50
        /*006a*/ 	.short	0x0000


	//----- nvinfo : EIATTR_MAXREG_COUNT
	.align		4
        /*006c*/ 	.byte	0x03, 0x1b
        /*006e*/ 	.short	0x00ff


	//----- nvinfo : EIATTR_MERCURY_ISA_VERSION
	.align		4
        /*0070*/ 	.byte	0x03, 0x5f
        /*0072*/ 	.short	0x0101


	//----- nvinfo : EIATTR_VRC_CTA_INIT_COUNT
	.align		4
        /*0074*/ 	.byte	0x02, 0x4a
	.zero		1
	.zero		1


	//----- nvinfo : EIATTR_EXIT_INSTR_OFFSETS
	.align		4
        /*0078*/ 	.byte	0x04, 0x1c
        /*007a*/ 	.short	(.L_247 - .L_246)


	//   ....[0]....
.L_246:
        /*007c*/ 	.word	0x00000070


	//   ....[1]....
        /*0080*/ 	.word	0x00001480


	//----- nvinfo : EIATTR_CRS_STACK_SIZE
	.align		4
.L_247:
        /*0084*/ 	.byte	0x04, 0x1e
        /*0086*/ 	.short	(.L_249 - .L_248)
.L_248:
        /*0088*/ 	.word	0x00000000


	//----- nvinfo : EIATTR_CBANK_PARAM_SIZE
	.align		4
.L_249:
        /*008c*/ 	.byte	0x03, 0x19
        /*008e*/ 	.short	0x0024


	//----- nvinfo : EIATTR_PARAM_CBANK
	.align		4
        /*0090*/ 	.byte	0x04, 0x0a
        /*0092*/ 	.short	(.L_251 - .L_250)
	.align		4
.L_250:
        /*0094*/ 	.word	index@(.nv.constant0._Z19compute_mean_stddevPfS_S_iii)
        /*0098*/ 	.short	0x0380
        /*009a*/ 	.short	0x0024


	//----- nvinfo : EIATTR_SW_WAR
	.align		4
.L_251:
        /*009c*/ 	.byte	0x04, 0x36
        /*009e*/ 	.short	(.L_253 - .L_252)
.L_252:
        /*00a0*/ 	.word	0x00000008
.L_253:


//--------------------- .nv.info._Z7MaxpooliiiiiPfS_ii --------------------------
	.section	.nv.info._Z7MaxpooliiiiiPfS_ii,"",@"SHT_CUDA_INFO"
	.sectionflags	@""
	.align	4


	//----- nvinfo : EIATTR_CUDA_API_VERSION
	.align		4
        /*0000*/ 	.byte	0x04, 0x37
        /*0002*/ 	.short	(.L_255 - .L_254)
.L_254:
        /*0004*/ 	.word	0x00000082


	//----- nvinfo : EIATTR_KPARAM_INFO
	.align		4
.L_255:
        /*0008*/ 	.byte	0x04, 0x17
        /*000a*/ 	.short	(.L_257 - .L_256)
.L_256:
        /*000c*/ 	.word	0x00000000
        /*0010*/ 	.short	0x0008
        /*0012*/ 	.short	0x002c
        /*0014*/ 	.byte	0x00, 0xf0, 0x11, 0x00


	//----- nvinfo : EIATTR_KPARAM_INFO
	.align		4
.L_257:
        /*0018*/ 	.byte	0x04, 0x17
        /*001a*/ 	.short	(.L_259 - .L_258)
.L_258:
        /*001c*/ 	.word	0x00000000
        /*0020*/ 	.short	0x0007
        /*0022*/ 	.short	0x0028
        /*0024*/ 	.byte	0x00, 0xf0, 0x11, 0x00


	//----- nvinfo : EIATTR_KPARAM_INFO
	.align		4
.L_259:
        /*0028*/ 	.byte	0x04, 0x17
        /*002a*/ 	.short	(.L_261 - .L_260)
.L_260:
        /*002c*/ 	.word	0x00000000
        /*0030*/ 	.short	0x0006
        /*0032*/ 	.short	0x0020
        /*0034*/ 	.byte	0x00, 0xf5, 0x21, 0x00


	//----- nvinfo : EIATTR_KPARAM_INFO
	.align		4
.L_261:
        /*0038*/ 	.byte	0x04, 0x17
        /*003a*/ 	.short	(.L_263 - .L_262)
.L_262:
        /*003c*/ 	.word	0x00000000
        /*0040*/ 	.short	0x0005
        /*0042*/ 	.short	0x0018
        /*0044*/ 	.byte	0x00, 0xf5, 0x21, 0x00


	//----- nvinfo : EIATTR_KPARAM_INFO
	.align		4
.L_263:
        /*0048*/ 	.byte	0x04, 0x17
        /*004a*/ 	.short	(.L_265 - .L_264)
.L_264:
        /*004c*/ 	.word	0x00000000
        /*0050*/ 	.short	0x0004
        /*0052*/ 	.short	0x0010
        /*0054*/ 	.byte	0x00, 0xf0, 0x11, 0x00


	//----- nvinfo : EIATTR_KPARAM_INFO
	.align		4
.L_265:
        /*0058*/ 	.byte	0x04, 0x17
        /*005a*/ 	.short	(.L_267 - .L_266)
.L_266:
        /*005c*/ 	.word	0x00000000
        /*0060*/ 	.short	0x0003
        /*0062*/ 	.short	0x000c
        /*0064*/ 	.byte	0x00, 0xf0, 0x11, 0x00


	//----- nvinfo : EIATTR_KPARAM_INFO
	.align		4
.L_267:
        /*0068*/ 	.byte	0x04, 0x17
        /*006a*/ 	.short	(.L_269 - .L_268)
.L_268:
        /*006c*/ 	.word	0x00000000
        /*0070*/ 	.short	0x0002
        /*0072*/ 	.short	0x0008
        /*0074*/ 	.byte	0x00, 0xf0, 0x11, 0x00


	//----- nvinfo : EIATTR_KPARAM_INFO
	.align		4
.L_269:
        /*0078*/ 	.byte	0x04, 0x17
        /*007a*/ 	.short	(.L_271 - .L_270)
.L_270:
        /*007c*/ 	.word	0x00000000
        /*0080*/ 	.short	0x0001
        /*0082*/ 	.short	0x0004
        /*0084*/ 	.byte	0x00, 0xf0, 0x11, 0x00


	//----- nvinfo : EIATTR_KPARAM_INFO
	.align		4
.L_271:
        /*0088*/ 	.byte	0x04, 0x17
        /*008a*/ 	.short	(.L_273 - .L_272)
.L_272:
        /*008c*/ 	.word	0x00000000
        /*0090*/ 	.short	0x0000
        /*0092*/ 	.short	0x0000
        /*0094*/ 	.byte	0x00, 0xf0, 0x11, 0x00


	//----- nvinfo : EIATTR_SPARSE_MMA_MASK
	.align		4
.L_273:
        /*0098*/ 	.byte	0x03, 0x50
        /*009a*/ 	.short	0x0000


	//----- nvinfo : EIATTR_MAXREG_COUNT
	.align		4
        /*009c*/ 	.byte	0x03, 0x1b
        /*009e*/ 	.short	0x00ff


	//----- nvinfo : EIATTR_MERCURY_ISA_VERSION
	.align		4
        /*00a0*/ 	.byte	0x03, 0x5f
        /*00a2*/ 	.short	0x0101


	//----- nvinfo : EIATTR_VRC_CTA_INIT_COUNT
	.align		4
        /*00a4*/ 	.byte	0x02, 0x4a
	.zero		1
	.zero		1


	//----- nvinfo : EIATTR_EXIT_INSTR_OFFSETS
	.align		4
        /*00a8*/ 	.byte	0x04, 0x1c
        /*00aa*/ 	.short	(.L_275 - .L_274)


	//   ....[0]....
.L_274:
        /*00ac*/ 	.word	0x00000130


	//   ....[1]....
        /*00b0*/ 	.word	0x00000b40


	//----- nvinfo : EIATTR_CRS_STACK_SIZE
	.align		4
.L_275:
        /*00b4*/ 	.byte	0x04, 0x1e
        /*00b6*/ 	.short	(.L_277 - .L_276)
.L_276:
        /*00b8*/ 	.word	0x00000000


	//----- nvinfo : EIATTR_CBANK_PARAM_SIZE
	.align		4
.L_277:
        /*00bc*/ 	.byte	0x03, 0x19
        /*00be*/ 	.short	0x0030


	//----- nvinfo : EIATTR_PARAM_CBANK
	.align		4
        /*00c0*/ 	.byte	0x04, 0x0a
        /*00c2*/ 	.short	(.L_279 - .L_278)
	.align		4
.L_278:
        /*00c4*/ 	.word	index@(.nv.constant0._Z7MaxpooliiiiiPfS_ii)
        /*00c8*/ 	.short	0x0380
        /*00ca*/ 	.short	0x0030


	//----- nvinfo : EIATTR_SW_WAR
	.align		4
.L_279:
        /*00cc*/ 	.byte	0x04, 0x36
        /*00ce*/ 	.short	(.L_281 - .L_280)
.L_280:
        /*00d0*/ 	.word	0x00000008
.L_281:


//--------------------- .nv.info._Z4ReLuiiiPf     --------------------------
	.section	.nv.info._Z4ReLuiiiPf,"",@"SHT_CUDA_INFO"
	.sectionflags	@""
	.align	4


	//----- nvinfo : EIATTR_CUDA_API_VERSION
	.align		4
        /*0000*/ 	.byte	0x04, 0x37
        /*0002*/ 	.short	(.L_283 - .L_282)
.L_282:
        /*0004*/ 	.word	0x00000082


	//----- nvinfo : EIATTR_KPARAM_INFO
	.align		4
.L_283:
        /*0008*/ 	.byte	0x04, 0x17
        /*000a*/ 	.short	(.L_285 - .L_284)
.L_284:
        /*000c*/ 	.word	0x00000000
        /*0010*/ 	.short	0x0003
        /*0012*/ 	.short	0x0010
        /*0014*/ 	.byte	0x00, 0xf5, 0x21, 0x00


	//----- nvinfo : EIATTR_KPARAM_INFO
	.align		4
.L_285:
        /*0018*/ 	.byte	0x04, 0x17
        /*001a*/ 	.short	(.L_287 - .L_286)
.L_286:
        /*001c*/ 	.word	0x00000000
        /*0020*/ 	.short	0x0002
        /*0022*/ 	.short	0x0008
        /*0024*/ 	.byte	0x00, 0xf0, 0x11, 0x00


	//----- nvinfo : EIATTR_KPARAM_INFO
	.align		4
.L_287:
        /*0028*/ 	.byte	0x04, 0x17
        /*002a*/ 	.short	(.L_289 - .L_288)
.L_288:
        /*002c*/ 	.word	0x00000000
        /*0030*/ 	.short	0x0001
        /*0032*/ 	.short	0x0004
        /*0034*/ 	.byte	0x00, 0xf0, 0x11, 0x00


	//----- nvinfo : EIATTR_KPARAM_INFO
	.align		4
.L_289:
        /*0038*/ 	.byte	0x04, 0x17
        /*003a*/ 	.short	(.L_291 - .L_290)
.L_290:
        /*003c*/ 	.word	0x00000000
        /*0040*/ 	.short	0x0000
        /*0042*/ 	.short	0x0000
        /*0044*/ 	.byte	0x00, 0xf0, 0x11, 0x00


	//----- nvinfo : EIATTR_SPARSE_MMA_MASK
	.align		4
.L_291:
        /*0048*/ 	.byte	0x03, 0x50
        /*004a*/ 	.short	0x0000


	//----- nvinfo : EIATTR_MAXREG_COUNT
	.align		4
        /*004c*/ 	.byte	0x03, 0x1b
        /*004e*/ 	.short	0x00ff


	//----- nvinfo : EIATTR_MERCURY_ISA_VERSION
	.align		4
        /*0050*/ 	.byte	0x03, 0x5f
        /*0052*/ 	.short	0x0101


	//----- nvinfo : EIATTR_VRC_CTA_INIT_COUNT
	.align		4
        /*0054*/ 	.byte	0x02, 0x4a
	.zero		1
	.zero		1


	//----- nvinfo : EIATTR_EXIT_INSTR_OFFSETS
	.align		4
        /*0058*/ 	.byte	0x04, 0x1c
        /*005a*/ 	.short	(.L_293 - .L_292)


	//   ....[0]....
.L_292:
        /*005c*/ 	.word	0x00000120


	//   ....[1]....
        /*0060*/ 	.word	0x000001a0


	//   ....[2]....
        /*0064*/ 	.word	0x000001c0


	//----- nvinfo : EIATTR_CBANK_PARAM_SIZE
	.align		4
.L_293:
        /*0068*/ 	.byte	0x03, 0x19
        /*006a*/ 	.short	0x0018


	//----- nvinfo : EIATTR_PARAM_CBANK
	.align		4
        /*006c*/ 	.byte	0x04, 0x0a
        /*006e*/ 	.short	(.L_295 - .L_294)
	.align		4
.L_294:
        /*0070*/ 	.word	index@(.nv.constant0._Z4ReLuiiiPf)
        /*0074*/ 	.short	0x0380
        /*0076*/ 	.short	0x0018


	//----- nvinfo : EIATTR_SW_WAR
	.align		4
.L_295:
        /*0078*/ 	.byte	0x04, 0x36
        /*007a*/ 	.short	(.L_297 - .L_296)
.L_296:
        /*007c*/ 	.word	0x00000008
.L_297:


//--------------------- .nv.info._Z11BatchNormediiiPfS_S_ --------------------------
	.section	.nv.info._Z11BatchNormediiiPfS_S_,"",@"SHT_CUDA_INFO"
	.sectionflags	@""
	.align	4


	//----- nvinfo : EIATTR_CUDA_API_VERSION
	.align		4
        /*0000*/ 	.byte	0x04, 0x37
        /*0002*/ 	.short	(.L_299 - .L_298)
.L_298:
        /*0004*/ 	.word	0x00000082


	//----- nvinfo : EIATTR_KPARAM_INFO
	.align		4
.L_299:
        /*0008*/ 	.byte	0x04, 0x17
        /*000a*/ 	.short	(.L_301 - .L_300)
.L_300:
        /*000c*/ 	.word	0x00000000
        /*0010*/ 	.short	0x0005
        /*0012*/ 	.short	0x0020
        /*0014*/ 	.byte	0x00, 0xf5, 0x21, 0x00


	//----- nvinfo : EIATTR_KPARAM_INFO
	.align		4
.L_301:
        /*0018*/ 	.byte	0x04, 0x17
        /*001a*/ 	.short	(.L_303 - .L_302)
.L_302:
        /*001c*/ 	.word	0x00000000
        /*0020*/ 	.short	0x0004
        /*0022*/ 	.short	0x0018
        /*0024*/ 	.byte	0x00, 0xf5, 0x21, 0x00


	//----- nvinfo : EIATTR_KPARAM_INFO
	.align		4
.L_303:
        /*0028*/ 	.byte	0x04, 0x17
        /*002a*/ 	.short	(.L_305 - .L_304)
.L_304:
        /*002c*/ 	.word	0x00000000
        /*0030*/ 	.short	0x0003
        /*0032*/ 	.short	0x0010
        /*0034*/ 	.byte	0x00, 0xf5, 0x21, 0x00


	//----- nvinfo : EIATTR_KPARAM_INFO
	.align		4
.L_305:
        /*0038*/ 	.byte	0x04, 0x17
        /*003a*/ 	.short	(.L_307 - .L_306)
.L_306:
        /*003c*/ 	.word	0x00000000
        /*0040*/ 	.short	0x0002
        /*0042*/ 	.short	0x0008
        /*0044*/ 	.byte	0x00, 0xf0, 0x11, 0x00


	//----- nvinfo : EIATTR_KPARAM_INFO
	.align		4
.L_307:
        /*0048*/ 	.byte	0x04, 0x17
        /*004a*/ 	.short	(.L_309 - .L_308)
.L_308:
        /*004c*/ 	.word	0x00000000
        /*0050*/ 	.short	0x0001
        /*0052*/ 	.short	0x0004
        /*0054*/ 	.byte	0x00, 0xf0, 0x11, 0x00


	//----- nvinfo : EIATTR_KPARAM_INFO
	.align		4
.L_309:
        /*0058*/ 	.byte	0x04, 0x17
        /*005a*/ 	.short	(.L_311 - .L_310)
.L_310:
        /*005c*/ 	.word	0x00000000
        /*0060*/ 	.short	0x0000
        /*0062*/ 	.short	0x0000
        /*0064*/ 	.byte	0x00, 0xf0, 0x11, 0x00


	//----- nvinfo : EIATTR_SPARSE_MMA_MASK
	.align		4
.L_311:
        /*0068*/ 	.byte	0x03, 0x50
        /*006a*/ 	.short	0x0000


	//----- nvinfo : EIATTR_MAXREG_COUNT
	.align		4
        /*006c*/ 	.byte	0x03, 0x1b
        /*006e*/ 	.short	0x00ff


	//----- nvinfo : EIATTR_MERCURY_ISA_VERSION
	.align		4
        /*0070*/ 	.byte	0x03, 0x5f
        /*0072*/ 	.short	0x0101


	//----- nvinfo : EIATTR_VRC_CTA_INIT_COUNT
	.align		4
        /*0074*/ 	.byte	0x02, 0x4a
	.zero		1
	.zero		1


	//----- nvinfo : EIATTR_EXIT_INSTR_OFFSETS
	.align		4
        /*0078*/ 	.byte	0x04, 0x1c
        /*007a*/ 	.short	(.L_313 - .L_312)


	//   ....[0]....
.L_312:
        /*007c*/ 	.word	0x00000190


	//   ....[1]....
        /*0080*/ 	.word	0x00000320


	//----- nvinfo : EIATTR_CRS_STACK_SIZE
	.align		4
.L_313:
        /*0084*/ 	.byte	0x04, 0x1e
        /*0086*/ 	.short	(.L_315 - .L_314)
.L_314:
        /*0088*/ 	.word	0x00000000


	//----- nvinfo : EIATTR_CBANK_PARAM_SIZE
	.align		4
.L_315:
        /*008c*/ 	.byte	0x03, 0x19
        /*008e*/ 	.short	0x0028


	//----- nvinfo : EIATTR_PARAM_CBANK
	.align		4
        /*0090*/ 	.byte	0x04, 0x0a
        /*0092*/ 	.short	(.L_317 - .L_316)
	.align		4
.L_316:
        /*0094*/ 	.word	index@(.nv.constant0._Z11BatchNormediiiPfS_S_)
        /*0098*/ 	.short	0x0380
        /*009a*/ 	.short	0x0028


	//----- nvinfo : EIATTR_SW_WAR
	.align		4
.L_317:
        /*009c*/ 	.byte	0x04, 0x36
        /*009e*/ 	.short	(.L_319 - .L_318)
.L_318:
        /*00a0*/ 	.word	0x00000008
.L_319:


//--------------------- .nv.info._Z4convPfS_S_iiiiiii --------------------------
	.section	.nv.info._Z4convPfS_S_iiiiiii,"",@"SHT_CUDA_INFO"
	.sectionflags	@""
	.align	4


	//----- nvinfo : EIATTR_CUDA_API_VERSION
	.align		4
        /*0000*/ 	.byte	0x04, 0x37
        /*0002*/ 	.short	(.L_321 - .L_320)
.L_320:
        /*0004*/ 	.word	0x00000082


	//----- nvinfo : EIATTR_KPARAM_INFO
	.align		4
.L_321:
        /*0008*/ 	.byte	0x04, 0x17
        /*000a*/ 	.short	(.L_323 - .L_322)
.L_322:
        /*000c*/ 	.word	0x00000000
        /*0010*/ 	.short	0x0009
        /*0012*/ 	.short	0x0030
        /*0014*/ 	.byte	0x00, 0xf0, 0x11, 0x00


	//----- nvinfo : EIATTR_KPARAM_INFO
	.align		4
.L_323:
        /*0018*/ 	.byte	0x04, 0x17
        /*001a*/ 	.short	(.L_325 - .L_324)
.L_324:
        /*001c*/ 	.word	0x00000000
        /*0020*/ 	.short	0x0008
        /*0022*/ 	.short	0x002c
        /*0024*/ 	.byte	0x00, 0xf0, 0x11, 0x00


	//----- nvinfo : EIATTR_KPARAM_INFO
	.align		4
.L_325:
        /*0028*/ 	.byte	0x04, 0x17
        /*002a*/ 	.short	(.L_327 - .L_326)
.L_326:
        /*002c*/ 	.word	0x00000000
        /*0030*/ 	.short	0x0007
        /*0032*/ 	.short	0x0028
        /*0034*/ 	.byte	0x00, 0xf0, 0x11, 0x00


	//----- nvinfo : EIATTR_KPARAM_INFO
	.align		4
.L_327:
        /*0038*/ 	.byte	0x04, 0x17
        /*003a*/ 	.short	(.L_329 - .L_328)
.L_328:
        /*003c*/ 	.word	0x00000000
        /*0040*/ 	.short	0x0006
        /*0042*/ 	.short	0x0024
        /*0044*/ 	.byte	0x00, 0xf0, 0x11, 0x00


	//----- nvinfo : EIATTR_KPARAM_INFO
	.align		4
.L_329:
        /*0048*/ 	.byte	0x04, 0x17
        /*004a*/ 	.short	(.L_331 - .L_330)
.L_330:
        /*004c*/ 	.word	0x00000000
        /*0050*/ 	.short	0x0005
        /*0052*/ 	.short	0x0020
        /*0054*/ 	.byte	0x00, 0xf0, 0x11, 0x00


	//----- nvinfo : EIATTR_KPARAM_INFO
	.align		4
.L_331:
        /*0058*/ 	.byte	0x04, 0x17
        /*005a*/ 	.short	(.L_333 - .L_332)
.L_332:
        /*005c*/ 	.word	0x00000000
        /*0060*/ 	.short	0x0004
        /*0062*/ 	.short	0x001c
        /*0064*/ 	.byte	0x00, 0xf0, 0x11, 0x00


	//----- nvinfo : EIATTR_KPARAM_INFO
	.align		4
.L_333:
        /*0068*/ 	.byte	0x04, 0x17
        /*006a*/ 	.short	(.L_335 - .L_334)
.L_334:
        /*006c*/ 	.word	0x00000000
        /*0070*/ 	.short	0x0003
        /*0072*/ 	.short	0x0018
        /*0074*/ 	.byte	0x00, 0xf0, 0x11, 0x00


	//----- nvinfo : EIATTR_KPARAM_INFO
	.align		4
.L_335:
        /*0078*/ 	.byte	0x04, 0x17
        /*007a*/ 	.short	(.L_337 - .L_336)
.L_336:
        /*007c*/ 	.word	0x00000000
        /*0080*/ 	.short	0x0002
        /*0082*/ 	.short	0x0010
        /*0084*/ 	.byte	0x00, 0xf5, 0x21, 0x00


	//----- nvinfo : EIATTR_KPARAM_INFO
	.align		4
.L_337:
        /*0088*/ 	.byte	0x04, 0x17
        /*008a*/ 	.short	(.L_339 - .L_338)
.L_338:
        /*008c*/ 	.word	0x00000000
        /*0090*/ 	.short	0x0001
        /*0092*/ 	.short	0x0008
        /*0094*/ 	.byte	0x00, 0xf5, 0x21, 0x00


	//----- nvinfo : EIATTR_KPARAM_INFO
	.align		4
.L_339:
        /*0098*/ 	.byte	0x04, 0x17
        /*009a*/ 	.short	(.L_341 - .L_340)
.L_340:
        /*009c*/ 	.word	0x00000000
        /*00a0*/ 	.short	0x0000
        /*00a2*/ 	.short	0x0000
        /*00a4*/ 	.byte	0x00, 0xf5, 0x21, 0x00


	//----- nvinfo : EIATTR_SPARSE_MMA_MASK
	.align		4
.L_341:
        /*00a8*/ 	.byte	0x03, 0x50
        /*00aa*/ 	.short	0x0000


	//----- nvinfo : EIATTR_MAXREG_COUNT
	.align		4
        /*00ac*/ 	.byte	0x03, 0x1b
        /*00ae*/ 	.short	0x00ff


	//----- nvinfo : EIATTR_MERCURY_ISA_VERSION
	.align		4
        /*00b0*/ 	.byte	0x03, 0x5f
        /*00b2*/ 	.short	0x0101


	//----- nvinfo : EIATTR_VRC_CTA_INIT_COUNT
	.align		4
        /*00b4*/ 	.byte	0x02, 0x4a
	.zero		1
	.zero		1


	//----- nvinfo : EIATTR_EXIT_INSTR_OFFSETS
	.align		4
        /*00b8*/ 	.byte	0x04, 0x1c
        /*00ba*/ 	.short	(.L_343 - .L_342)


	//   ....[0]....
.L_342:
        /*00bc*/ 	.word	0x00000410


	//   ....[1]....
        /*00c0*/ 	.word	0x000010c0


	//----- nvinfo : EIATTR_CRS_STACK_SIZE
	.align		4
.L_343:
        /*00c4*/ 	.byte	0x04, 0x1e
        /*00c6*/ 	.short	(.L_345 - .L_344)
.L_344:
        /*00c8*/ 	.word	0x00000000


	//----- nvinfo : EIATTR_CBANK_PARAM_SIZE
	.align		4
.L_345:
        /*00cc*/ 	.byte	0x03, 0x19
        /*00ce*/ 	.short	0x0034


	//----- nvinfo : EIATTR_PARAM_CBANK
	.align		4
        /*00d0*/ 	.byte	0x04, 0x0a
        /*00d2*/ 	.short	(.L_347 - .L_346)
	.align		4
.L_346:
        /*00d4*/ 	.word	index@(.nv.constant0._Z4convPfS_S_iiiiiii)
        /*00d8*/ 	.short	0x0380
        /*00da*/ 	.short	0x0034


	//----- nvinfo : EIATTR_SW_WAR
	.align		4
.L_347:
        /*00dc*/ 	.byte	0x04, 0x36
        /*00de*/ 	.short	(.L_349 - .L_348)
.L_348:
        /*00e0*/ 	.word	0x00000008
.L_349:


//--------------------- .nv.callgraph             --------------------------
	.section	.nv.callgraph,"",@"SHT_CUDA_CALLGRAPH"
	.align	4
	.sectionentsize	8
	.align		4
        /*0000*/ 	.word	0x00000000
	.align		4
        /*0004*/ 	.word	0xffffffff
	.align		4
        /*0008*/ 	.word	0x00000000
	.align		4
        /*000c*/ 	.word	0xfffffffe
	.align		4
        /*0010*/ 	.word	0x00000000
	.align		4
        /*0014*/ 	.word	0xfffffffd
	.align		4
        /*0018*/ 	.word	0x00000000
	.align		4
        /*001c*/ 	.word	0xfffffffc


//--------------------- .nv.constant4             --------------------------
	.section	.nv.constant4,"a",@progbits
	.align	8
	.align		8
.nv.constant4:
        /*0000*/ 	.dword	precalc_xorwow_matrix
	.align		8
        /*0008*/ 	.dword	precalc_xorwow_offset_matrix
	.align		8
        /*0010*/ 	.dword	mrg32k3aM1
	.align		8
        /*0018*/ 	.dword	mrg32k3aM2
	.align		8
        /*0020*/ 	.dword	mrg32k3aM1SubSeq
	.align		8
        /*0028*/ 	.dword	mrg32k3aM2SubSeq
	.align		8
        /*0030*/ 	.dword	mrg32k3aM1Seq
	.align		8
        /*0038*/ 	.dword	mrg32k3aM2Seq
	.align		8
        /*0040*/ 	.dword	_ZN34_INTERNAL_41be7ceb_4_k_cu_53a35bb94cuda3std3__45__cpo5beginE
	.align		8
        /*0048*/ 	.dword	_ZN34_INTERNAL_41be7ceb_4_k_cu_53a35bb94cuda3std3__45__cpo3endE
	.align		8
        /*0050*/ 	.dword	_ZN34_INTERNAL_41be7ceb_4_k_cu_53a35bb94cuda3std3__45__cpo6cbeginE
	.align		8
        /*0058*/ 	.dword	_ZN34_INTERNAL_41be7ceb_4_k_cu_53a35bb94cuda3std3__45__cpo4cendE
	.align		8
        /*0060*/ 	.dword	_ZN34_INTERNAL_41be7ceb_4_k_cu_53a35bb94cuda3std3__45__cpo6rbeginE
	.align		8
        /*0068*/ 	.dword	_ZN34_INTERNAL_41be7ceb_4_k_cu_53a35bb94cuda3std3__45__cpo4rendE
	.align		8
        /*0070*/ 	.dword	_ZN34_INTERNAL_41be7ceb_4_k_cu_53a35bb94cuda3std3__45__cpo7crbeginE
	.align		8
        /*0078*/ 	.dword	_ZN34_INTERNAL_41be7ceb_4_k_cu_53a35bb94cuda3std3__45__cpo5crendE
	.align		8
        /*0080*/ 	.dword	_ZN34_INTERNAL_41be7ceb_4_k_cu_53a35bb94cuda3std3__436_GLOBAL__N__41be7ceb_4_k_cu_53a35bb96ignoreE
	.align		8
        /*0088*/ 	.dword	_ZN34_INTERNAL_41be7ceb_4_k_cu_53a35bb94cuda3std3__419piecewise_constructE
	.align		8
        /*0090*/ 	.dword	_ZN34_INTERNAL_41be7ceb_4_k_cu_53a35bb94cuda3std3__48in_placeE
	.align		8
        /*0098*/ 	.dword	_ZN34_INTERNAL_41be7ceb_4_k_cu_53a35bb94cuda3std3__420unreachable_sentinelE
	.align		8
        /*00a0*/ 	.dword	_ZN34_INTERNAL_41be7ceb_4_k_cu_53a35bb94cuda3std3__47nulloptE
	.align		8
        /*00a8*/ 	.dword	_ZN34_INTERNAL_41be7ceb_4_k_cu_53a35bb94cuda3std3__48unexpectE
	.align		8
        /*00b0*/ 	.dword	_ZN34_INTERNAL_41be7ceb_4_k_cu_53a35bb94cuda3std6ranges3__45__cpo4swapE
	.align		8
        /*00b8*/ 	.dword	_ZN34_INTERNAL_41be7ceb_4_k_cu_53a35bb94cuda3std6ranges3__45__cpo9iter_moveE
	.align		8
        /*00c0*/ 	.dword	_ZN34_INTERNAL_41be7ceb_4_k_cu_53a35bb94cuda3std6ranges3__45__cpo5beginE
	.align		8
        /*00c8*/ 	.dword	_ZN34_INTERNAL_41be7ceb_4_k_cu_53a35bb94cuda3std6ranges3__45__cpo3endE
	.align		8
        /*00d0*/ 	.dword	_ZN34_INTERNAL_41be7ceb_4_k_cu_53a35bb94cuda3std6ranges3__45__cpo6cbeginE
	.align		8
        /*00d8*/ 	.dword	_ZN34_INTERNAL_41be7ceb_4_k_cu_53a35bb94cuda3std6ranges3__45__cpo4cendE
	.align		8
        /*00e0*/ 	.dword	_ZN34_INTERNAL_41be7ceb_4_k_cu_53a35bb94cuda3std6ranges3__45__cpo7advanceE
	.align		8
        /*00e8*/ 	.dword	_ZN34_INTERNAL_41be7ceb_4_k_cu_53a35bb94cuda3std6ranges3__45__cpo9iter_swapE
	.align		8
        /*00f0*/ 	.dword	_ZN34_INTERNAL_41be7ceb_4_k_cu_53a35bb94cuda3std6ranges3__45__cpo4nextE
	.align		8
        /*00f8*/ 	.dword	_ZN34_INTERNAL_41be7ceb_4_k_cu_53a35bb94cuda3std6ranges3__45__cpo4prevE
	.align		8
        /*0100*/ 	.dword	_ZN34_INTERNAL_41be7ceb_4_k_cu_53a35bb94cuda3std6ranges3__45__cpo4dataE
	.align		8
        /*0108*/ 	.dword	_ZN34_INTERNAL_41be7ceb_4_k_cu_53a35bb94cuda3std6ranges3__45__cpo5cdataE
	.align		8
        /*0110*/ 	.dword	_ZN34_INTERNAL_41be7ceb_4_k_cu_53a35bb94cuda3std6ranges3__45__cpo4sizeE
	.align		8
        /*0118*/ 	.dword	_ZN34_INTERNAL_41be7ceb_4_k_cu_53a35bb94cuda3std6ranges3__45__cpo5ssizeE
	.align		8
        /*0120*/ 	.dword	_ZN34_INTERNAL_41be7ceb_4_k_cu_53a35bb94cuda3std6ranges3__45__cpo8distanceE
	.align		8
        /*0128*/ 	.dword	_ZN34_INTERNAL_41be7ceb_4_k_cu_53a35bb96thrust24THRUST_300001_SM_1000_NS8cuda_cub3parE
	.align		8
        /*0130*/ 	.dword	_ZN34_INTERNAL_41be7ceb_4_k_cu_53a35bb96thrust24THRUST_300001_SM_1000_NS8cuda_cub10par_nosyncE
	.align		8
        /*0138*/ 	.dword	_ZN34_INTERNAL_41be7ceb_4_k_cu_53a35bb96thrust24THRUST_300001_SM_1000_NS6system6detail10sequential3seqE
	.align		8
        /*0140*/ 	.dword	_ZN34_INTERNAL_41be7ceb_4_k_cu_53a35bb96thrust24THRUST_300001_SM_1000_NS6system3cpp3parE
	.align		8
        /*0148*/ 	.dword	_ZN34_INTERNAL_41be7ceb_4_k_cu_53a35bb96thrust24THRUST_300001_SM_1000_NS12placeholders2_1E
	.align		8
        /*0150*/ 	.dword	_ZN34_INTERNAL_41be7ceb_4_k_cu_53a35bb96thrust24THRUST_300001_SM_1000_NS12placeholders2_2E
	.align		8
        /*0158*/ 	.dword	_ZN34_INTERNAL_41be7ceb_4_k_cu_53a35bb96thrust24THRUST_300001_SM_1000_NS12placeholders2_3E
	.align		8
        /*0160*/ 	.dword	_ZN34_INTERNAL_41be7ceb_4_k_cu_53a35bb96thrust24THRUST_300001_SM_1000_NS12placeholders2_4E
	.align		8
        /*0168*/ 	.dword	_ZN34_INTERNAL_41be7ceb_4_k_cu_53a35bb96thrust24THRUST_300001_SM_1000_NS12placeholders2_5E
	.align		8
        /*0170*/ 	.dword	_ZN34_INTERNAL_41be7ceb_4_k_cu_53a35bb96thrust24THRUST_300001_SM_1000_NS12placeholders2_6E
	.align		8
        /*0178*/ 	.dword	_ZN34_INTERNAL_41be7ceb_4_k_cu_53a35bb96thrust24THRUST_300001_SM_1000_NS12placeholders2_7E
	.align		8
        /*0180*/ 	.dword	_ZN34_INTERNAL_41be7ceb_4_k_cu_53a35bb96thrust24THRUST_300001_SM_1000_NS12placeholders2_8E
	.align		8
        /*0188*/ 	.dword	_ZN34_INTERNAL_41be7ceb_4_k_cu_53a35bb96thrust24THRUST_300001_SM_1000_NS12placeholders2_9E
	.align		8
        /*0190*/ 	.dword	_ZN34_INTERNAL_41be7ceb_4_k_cu_53a35bb96thrust24THRUST_300001_SM_1000_NS12placeholders3_10E
	.align		8
        /*0198*/ 	.dword	_ZN34_INTERNAL_41be7ceb_4_k_cu_53a35bb96thrust24THRUST_300001_SM_1000_NS3seqE
	.align		8
        /*01a0*/ 	.dword	_ZN34_INTERNAL_41be7ceb_4_k_cu_53a35bb96thrust24THRUST_300001_SM_1000_NS6deviceE


//--------------------- .nv.constant3             --------------------------
	.section	.nv.constant3,"a",@progbits
	.align	8
.nv.constant3:
	.type		__cr_lgamma_table,@object
	.size		__cr_lgamma_table,(.L_8 - __cr_lgamma_table)
__cr_lgamma_table:
        /*0000*/ 	.byte	0x00, 0x00, 0x00, 0x00, 0x00, 0x00, 0x00, 0x00, 0x00, 0x00, 0x00, 0x00, 0x00, 0x00, 0x00, 0x00
        /*0010*/ 	.byte	0xef, 0x39, 0xfa, 0xfe, 0x42, 0x2e, 0xe6, 0x3f, 0x02, 0x20, 0x2a, 0xfa, 0x0b, 0xab, 0xfc, 0x3f
        /*0020*/ 	.byte	0xf9, 0x2c, 0x92, 0x7c, 0xa7, 0x6c, 0x09, 0x40, 0xc9, 0x79, 0x44, 0x3c, 0x64, 0x26, 0x13, 0x40
        /*0030*/ 	.byte	0xca, 0x01, 0xcf, 0x3a, 0x27, 0x51, 0x1a, 0x40, 0x30, 0xcc, 0x2d, 0xf3, 0xe1, 0x0c, 0x21, 0x40
        /*0040*/ 	.byte	0x0d, 0xb7, 0xfc, 0x82, 0x8e, 0x35, 0x25, 0x40
.L_8:


//--------------------- .text._ZN3cub18CUB_300001_SM_10006detail11EmptyKernelIvEEvv --------------------------
	.section	.text._ZN3cub18CUB_300001_SM_10006detail11EmptyKernelIvEEvv,"ax",@progbits
	.align	128
        .global         _ZN3cub18CUB_300001_SM_10006detail11EmptyKernelIvEEvv
        .type           _ZN3cub18CUB_300001_SM_10006detail11EmptyKernelIvEEvv,@function
        .size           _ZN3cub18CUB_300001_SM_10006detail11EmptyKernelIvEEvv,(.L_x_123 - _ZN3cub18CUB_300001_SM_10006detail11EmptyKernelIvEEvv)
        .other          _ZN3cub18CUB_300001_SM_10006detail11EmptyKernelIvEEvv,@"STO_CUDA_ENTRY STV_DEFAULT"
_ZN3cub18CUB_300001_SM_10006detail11EmptyKernelIvEEvv:
.text._ZN3cub18CUB_300001_SM_10006detail11EmptyKernelIvEEvv:
[----:B------:R-:W-:Y:S01]  /*0000*/  LDC R1, c[0x0][0x37c] ;  /* 0x0000df00ff017b82 */ /* 0x000fe20000000800 */
[----:B------:R-:W-:Y:S05]  /*0010*/  EXIT ;  /* 0x000000000000794d */ /* 0x000fea0003800000 */
.L_x_0:
[----:B------:R-:W-:-:S00]  /*0020*/  BRA `(.L_x_0) ;  /* 0xfffffffc00fc7947 */ /* 0x000fc0000383ffff */
[----:B------:R-:W-:-:S00]  /*0030*/  NOP ;  /* 0x0000000000007918 */ /* 0x000fc00000000000 */
        /* <DEDUP_REMOVED lines=12> */
.L_x_123:


//--------------------- .text._Z10floatTointPlPfiii --------------------------
	.section	.text._Z10floatTointPlPfiii,"ax",@progbits
	.align	128
        .global         _Z10floatTointPlPfiii
        .type           _Z10floatTointPlPfiii,@function
        .size           _Z10floatTointPlPfiii,(.L_x_124 - _Z10floatTointPlPfiii)
        .other          _Z10floatTointPlPfiii,@"STO_CUDA_ENTRY STV_DEFAULT"
_Z10floatTointPlPfiii:
.text._Z10floatTointPlPfiii:
[----:B------:R-:W-:Y:S01]  /*0000*/  LDC R1, c[0x0][0x37c] ;  /* 0x0000df00ff017b82 */ /* 0x000fe20000000800 */
[----:B------:R-:W0:Y:S01]  /*0010*/  S2R R4, SR_TID.Y ;  /* 0x0000000000047919 */ /* 0x000e220000002200 */
[----:B------:R-:W1:Y:S01]  /*0020*/  LDCU UR4, c[0x0][0x360] ;  /* 0x00006c00ff0477ac */ /* 0x000e620008000800 */
[----:B------:R-:W0:Y:S01]  /*0030*/  S2R R5, SR_CTAID.Y ;  /* 0x0000000000057919 */ /* 0x000e220000002600 */
[----:B------:R-:W0:Y:S01]  /*0040*/  LDCU UR5, c[0x0][0x364] ;  /* 0x00006c80ff0577ac */ /* 0x000e220008000800 */
[----:B------:R-:W1:Y:S01]  /*0050*/  S2R R0, SR_TID.X ;  /* 0x0000000000007919 */ /* 0x000e620000002100 */
[----:B------:R-:W2:Y:S01]  /*0060*/  LDCU.64 UR8, c[0x0][0x390] ;  /* 0x00007200ff0877ac */ /* 0x000ea20008000a00 */
[----:B------:R-:W1:Y:S01]  /*0070*/  S2R R3, SR_CTAID.X ;  /* 0x0000000000037919 */ /* 0x000e620000002500 */
[----:B------:R-:W3:Y:S01]  /*0080*/  LDCU UR6, c[0x0][0x368] ;  /* 0x00006d00ff0677ac */ /* 0x000ee20008000800 */
[----:B------:R-:W3:Y:S01]  /*0090*/  S2R R2, SR_TID.Z ;  /* 0x0000000000027919 */ /* 0x000ee20000002300 */
[----:B------:R-:W4:Y:S01]  /*00a0*/  LDCU UR7, c[0x0][0x398] ;  /* 0x00007300ff0777ac */ /* 0x000f220008000800 */
[----:B------:R-:W3:Y:S01]  /*00b0*/  S2R R7, SR_CTAID.Z ;  /* 0x0000000000077919 */ /* 0x000ee20000002700 */
[----:B0-----:R-:W-:-:S05]  /*00c0*/  IMAD R4, R5, UR5, R4 ;  /* 0x0000000505047c24 */ /* 0x001fca000f8e0204 */
[----:B--2---:R-:W-:Y:S01]  /*00d0*/  ISETP.GE.AND P0, PT, R4, UR9, PT ;  /* 0x0000000904007c0c */ /* 0x004fe2000bf06270 */
[----:B-1----:R-:W-:-:S05]  /*00e0*/  IMAD R0, R3, UR4, R0 ;  /* 0x0000000403007c24 */ /* 0x002fca000f8e0200 */
[----:B------:R-:W-:Y:S01]  /*00f0*/  ISETP.GE.OR P0, PT, R0, UR8, P0 ;  /* 0x0000000800007c0c */ /* 0x000fe20008706670 */
[----:B---3--:R-:W-:-:S05]  /*0100*/  IMAD R5, R7, UR6, R2 ;  /* 0x0000000607057c24 */ /* 0x008fca000f8e0202 */
[----:B----4-:R-:W-:-:S13]  /*0110*/  ISETP.GE.OR P0, PT, R5, UR7, P0 ;  /* 0x0000000705007c0c */ /* 0x010fda0008706670 */
[----:B------:R-:W-:Y:S05]  /*0120*/  @P0 EXIT ;  /* 0x000000000000094d */ /* 0x000fea0003800000 */
[----:B------:R-:W0:Y:S01]  /*0130*/  LDC.64 R2, c[0x0][0x388] ;  /* 0x0000e200ff027b82 */ /* 0x000e220000000a00 */
[----:B------:R-:W1:Y:S01]  /*0140*/  LDCU.64 UR4, c[0x0][0x358] ;  /* 0x00006b00ff0477ac */ /* 0x000e620008000a00 */
[----:B------:R-:W-:-:S04]  /*0150*/  IMAD R5, R5, UR9, R4 ;  /* 0x0000000905057c24 */ /* 0x000fc8000f8e0204 */
[----:B------:R-:W-:Y:S02]  /*0160*/  IMAD R9, R5, UR8, R0 ;  /* 0x0000000805097c24 */ /* 0x000fe4000f8e0200 */
[----:B------:R-:W2:Y:S02]  /*0170*/  LDC.64 R6, c[0x0][0x380] ;  /* 0x0000e000ff067b82 */ /* 0x000ea40000000a00 */
[----:B0-----:R-:W-:-:S06]  /*0180*/  IMAD.WIDE R2, R9, 0x4, R2 ;  /* 0x0000000409027825 */ /* 0x001fcc00078e0202 */
[----:B-1----:R-:W3:Y:S01]  /*0190*/  LDG.E R2, desc[UR4][R2.64] ;  /* 0x0000000402027981 */ /* 0x002ee2000c1e1900 */
[----:B--2---:R-:W-:-:S04]  /*01a0*/  IMAD.WIDE R6, R9, 0x8, R6 ;  /* 0x0000000809067825 */ /* 0x004fc800078e0206 */
[----:B---3--:R-:W-:-:S06]  /*01b0*/  FMUL R4, R2, 10000 ;  /* 0x461c400002047820 */ /* 0x008fcc0000400000 */
[----:B------:R-:W0:Y:S02]  /*01c0*/  F2I.S64.TRUNC R4, R4 ;  /* 0x0000000400047311 */ /* 0x000e24000020d900 */
[----:B0-----:R-:W-:Y:S01]  /*01d0*/  STG.E.64 desc[UR4][R6.64], R4 ;  /* 0x0000000406007986 */ /* 0x001fe2000c101b04 */
[----:B------:R-:W-:Y:S05]  /*01e0*/  EXIT ;  /* 0x000000000000794d */ /* 0x000fea0003800000 */
.L_x_1:
        /* <DEDUP_REMOVED lines=9> */
.L_x_124:


//--------------------- .text._Z10intTofloatPlPfiii --------------------------
	.section	.text._Z10intTofloatPlPfiii,"ax",@progbits
	.align	128
        .global         _Z10intTofloatPlPfiii
        .type           _Z10intTofloatPlPfiii,@function
        .size           _Z10intTofloatPlPfiii,(.L_x_118 - _Z10intTofloatPlPfiii)
        .other          _Z10intTofloatPlPfiii,@"STO_CUDA_ENTRY STV_DEFAULT"
_Z10intTofloatPlPfiii:
.text._Z10intTofloatPlPfiii:
        /* <DEDUP_REMOVED lines=22> */
[----:B------:R-:W-:-:S04]  /*0160*/  IMAD R2, R3, UR8, R2 ;  /* 0x0000000803027c24 */ /* 0x000fc8000f8e0202 */
[----:B0-----:R-:W-:-:S06]  /*0170*/  IMAD.WIDE R4, R2, 0x8, R4 ;  /* 0x0000000802047825 */ /* 0x001fcc00078e0204 */
[----:B-1----:R-:W2:Y:S01]  /*0180*/  LDG.E.64 R4, desc[UR6][R4.64] ;  /* 0x0000000604047981 */ /* 0x002ea2000c1e1b00 */
[----:B------:R-:W-:Y:S01]  /*0190*/  IMAD.MOV.U32 R6, RZ, RZ, 0x38d1b717 ;  /* 0x38d1b717ff067424 */ /* 0x000fe200078e00ff */
[----:B------:R-:W-:Y:S01]  /*01a0*/  BSSY.RECONVERGENT B1, `(.L_x_2) ;  /* 0x000000c000017945 */ /* 0x000fe20003800200 */
[----:B------:R-:W-:-:S04]  /*01b0*/  IMAD.MOV.U32 R3, RZ, RZ, 0x461c4000 ;  /* 0x461c4000ff037424 */ /* 0x000fc800078e00ff */
[----:B------:R-:W-:-:S04]  /*01c0*/  FFMA R3, R6, -R3, 1 ;  /* 0x3f80000006037423 */ /* 0x000fc80000000803 */
[----:B------:R-:W-:Y:S01]  /*01d0*/  FFMA R3, R3, R6, 9.9999997473787516356e-05 ;  /* 0x38d1b71703037423 */ /* 0x000fe20000000006 */
[----:B--2---:R-:W0:Y:S08]  /*01e0*/  I2F.S64 R0, R4 ;  /* 0x0000000400007312 */ /* 0x004e300000301400 */
[----:B0-----:R-:W0:Y:S01]  /*01f0*/  FCHK P0, R0, 10000 ;  /* 0x461c400000007902 */ /* 0x001e220000000000 */
[----:B------:R-:W-:-:S04]  /*0200*/  FFMA R6, R0, R3, RZ ;  /* 0x0000000300067223 */ /* 0x000fc800000000ff */
[----:B------:R-:W-:-:S04]  /*0210*/  FFMA R7, R6, -10000, R0 ;  /* 0xc61c400006077823 */ /* 0x000fc80000000000 */
[----:B------:R-:W-:Y:S01]  /*0220*/  FFMA R7, R3, R7, R6 ;  /* 0x0000000703077223 */ /* 0x000fe20000000006 */
[----:B0-----:R-:W-:Y:S06]  /*0230*/  @!P0 BRA `(.L_x_3) ;  /* 0x0000000000088947 */ /* 0x001fec0003800000 */
[----:B------:R-:W-:-:S07]  /*0240*/  MOV R4, 0x260 ;  /* 0x0000026000047802 */ /* 0x000fce0000000f00 */
[----:B------:R-:W-:Y:S05]  /*0250*/  CALL.REL.NOINC `($__internal_0_$__cuda_sm3x_div_rn_noftz_f32_slowpath) ;  /* 0x0000000000147944 */ /* 0x000fea0003c00000 */
.L_x_3:
[----:B------:R-:W-:Y:S05]  /*0260*/  BSYNC.RECONVERGENT B1 ;  /* 0x0000000000017941 */ /* 0x000fea0003800200 */
.L_x_2:
[----:B------:R-:W0:Y:S02]  /*0270*/  LDC.64 R4, c[0x0][0x388] ;  /* 0x0000e200ff047b82 */ /* 0x000e240000000a00 */
[----:B0-----:R-:W-:-:S05]  /*0280*/  IMAD.WIDE R2, R2, 0x4, R4 ;  /* 0x0000000402027825 */ /* 0x001fca00078e0204 */
[----:B------:R-:W-:Y:S01]  /*0290*/  STG.E desc[UR6][R2.64], R7 ;  /* 0x0000000702007986 */ /* 0x000fe2000c101906 */
[----:B------:R-:W-:Y:S05]  /*02a0*/  EXIT ;  /* 0x000000000000794d */ /* 0x000fea0003800000 */
        .weak           $__internal_0_$__cuda_sm3x_div_rn_noftz_f32_slowpath
        .type           $__internal_0_$__cuda_sm3x_div_rn_noftz_f32_slowpath,@function
        .size           $__internal_0_$__cuda_sm3x_div_rn_noftz_f32_slowpath,(.L_x_118 - $__internal_0_$__cuda_sm3x_div_rn_noftz_f32_slowpath)
$__internal_0_$__cuda_sm3x_div_rn_noftz_f32_slowpath:
[--C-:B------:R-:W-:Y:S01]  /*02b0*/  SHF.R.U32.HI R3, RZ, 0x17, R0.reuse ;  /* 0x00000017ff037819 */ /* 0x100fe20000011600 */
[----:B------:R-:W-:Y:S04]  /*02c0*/  BSSY.RECONVERGENT B0, `(.L_x_4) ;  /* 0x000005c000007945 */ /* 0x000fe80003800200 */
[----:B------:R-:W-:Y:S01]  /*02d0*/  BSSY.RELIABLE B2, `(.L_x_5) ;  /* 0x000001a000027945 */ /* 0x000fe20003800100 */
[----:B------:R-:W-:Y:S01]  /*02e0*/  IMAD.MOV.U32 R5, RZ, RZ, R0 ;  /* 0x000000ffff057224 */ /* 0x000fe200078e0000 */
[----:B------:R-:W-:-:S05]  /*02f0*/  LOP3.LUT R3, R3, 0xff, RZ, 0xc0, !PT ;  /* 0x000000ff03037812 */ /* 0x000fca00078ec0ff */
[----:B------:R-:W-:-:S05]  /*0300*/  VIADD R7, R3, 0xffffffff ;  /* 0xffffffff03077836 */ /* 0x000fca0000000000 */
[----:B------:R-:W-:-:S13]  /*0310*/  ISETP.GT.U32.OR P0, PT, R7, 0xfd, !PT ;  /* 0x000000fd0700780c */ /* 0x000fda0007f04470 */
[----:B------:R-:W-:Y:S01]  /*0320*/  @!P0 IMAD.MOV.U32 R6, RZ, RZ, RZ ;  /* 0x000000ffff068224 */ /* 0x000fe200078e00ff */
[----:B------:R-:W-:Y:S06]  /*0330*/  @!P0 BRA `(.L_x_6) ;  /* 0x00000000004c8947 */ /* 0x000fec0003800000 */
[----:B------:R-:W-:-:S13]  /*0340*/  FSETP.GTU.FTZ.AND P0, PT, |R0|, +INF , PT ;  /* 0x7f8000000000780b */ /* 0x000fda0003f1c200 */
[----:B------:R-:W-:Y:S05]  /*0350*/  @P0 BREAK.RELIABLE B2 ;  /* 0x0000000000020942 */ /* 0x000fea0003800100 */
[----:B------:R-:W-:Y:S05]  /*0360*/  @P0 BRA `(.L_x_7) ;  /* 0x0000000400400947 */ /* 0x000fea0003800000 */
[----:B------:R-:W-:-:S05]  /*0370*/  IMAD.MOV.U32 R6, RZ, RZ, 0x461c4000 ;  /* 0x461c4000ff067424 */ /* 0x000fca00078e00ff */
[----:B------:R-:W-:-:S13]  /*0380*/  LOP3.LUT P0, RZ, R6, 0x7fffffff, R5, 0xc8, !PT ;  /* 0x7fffffff06ff7812 */ /* 0x000fda000780c805 */
[----:B------:R-:W-:Y:S05]  /*0390*/  @!P0 BREAK.RELIABLE B2 ;  /* 0x0000000000028942 */ /* 0x000fea0003800100 */
[----:B------:R-:W-:Y:S05]  /*03a0*/  @!P0 BRA `(.L_x_8) ;  /* 0x0000000400288947 */ /* 0x000fea0003800000 */
[----:B------:R-:W-:-:S13]  /*03b0*/  LOP3.LUT P0, RZ, R5, 0x7fffffff, RZ, 0xc0, !PT ;  /* 0x7fffffff05ff7812 */ /* 0x000fda000780c0ff */
[----:B------:R-:W-:Y:S05]  /*03c0*/  @!P0 BREAK.RELIABLE B2 ;  /* 0x0000000000028942 */ /* 0x000fea0003800100 */
[----:B------:R-:W-:Y:S05]  /*03d0*/  @!P0 BRA `(.L_x_9) ;  /* 0x0000000400148947 */ /* 0x000fea0003800000 */
[----:B------:R-:W-:Y:S02]  /*03e0*/  FSETP.NEU.FTZ.AND P0, PT, |R0|, +INF , PT ;  /* 0x7f8000000000780b */ /* 0x000fe40003f1d200 */
[----:B------:R-:W-:-:S04]  /*03f0*/  LOP3.LUT P1, RZ, R6, 0x7fffffff, RZ, 0xc0, !PT ;  /* 0x7fffffff06ff7812 */ /* 0x000fc8000782c0ff */
[----:B------:R-:W-:-:S13]  /*0400*/  PLOP3.LUT P0, PT, P0, P1, PT, 0x2f, 0xf2 ;  /* 0x0000000000f2781c */ /* 0x000fda0000702577 */
[----:B------:R-:W-:Y:S05]  /*0410*/  @P0 BREAK.RELIABLE B2 ;  /* 0x0000000000020942 */ /* 0x000fea0003800100 */
[----:B------:R-:W-:Y:S05]  /*0420*/  @P0 BRA `(.L_x_10) ;  /* 0x0000000000f40947 */ /* 0x000fea0003800000 */
[----:B------:R-:W-:-:S13]  /*0430*/  ISETP.GE.AND P0, PT, R7, RZ, PT ;  /* 0x000000ff0700720c */ /* 0x000fda0003f06270 */
[----:B------:R-:W-:Y:S02]  /*0440*/  @P0 IMAD.MOV.U32 R6, RZ, RZ, RZ ;  /* 0x000000ffff060224 */ /* 0x000fe400078e00ff */
[----:B------:R-:W-:Y:S01]  /*0450*/  @!P0 FFMA R5, R0, 1.84467440737095516160e+19, RZ ;  /* 0x5f80000000058823 */ /* 0x000fe200000000ff */
[----:B------:R-:W-:-:S07]  /*0460*/  @!P0 IMAD.MOV.U32 R6, RZ, RZ, -0x40 ;  /* 0xffffffc0ff068424 */ /* 0x000fce00078e00ff */
.L_x_6:
[----:B------:R-:W-:Y:S05]  /*0470*/  BSYNC.RELIABLE B2 ;  /* 0x0000000000027941 */ /* 0x000fea0003800100 */
.L_x_5:
[----:B------:R-:W-:Y:S01]  /*0480*/  UMOV UR4, 0x461c4000 ;  /* 0x461c400000047882 */ /* 0x000fe20000000000 */
[----:B------:R-:W-:Y:S01]  /*0490*/  IADD3 R3, PT, PT, R3, -0x7f, RZ ;  /* 0xffffff8103037810 */ /* 0x000fe20007ffe0ff */
[----:B------:R-:W-:Y:S01]  /*04a0*/  UIADD3 UR4, UPT, UPT, UR4, -0x6800000, URZ ;  /* 0xf980000004047890 */ /* 0x000fe2000fffe0ff */
[----:B------:R-:W-:Y:S02]  /*04b0*/  BSSY.RECONVERGENT B2, `(.L_x_11) ;  /* 0x0000033000027945 */ /* 0x000fe40003800200 */
[----:B------:R-:W-:Y:S01]  /*04c0*/  IADD3 R6, PT, PT, R6, -0xd, R3 ;  /* 0xfffffff306067810 */ /* 0x000fe20007ffe003 */
[----:B------:R-:W-:Y:S02]  /*04d0*/  IMAD R0, R3, -0x800000, R5 ;  /* 0xff80000003007824 */ /* 0x000fe400078e0205 */
[----:B------:R-:W-:-:S03]  /*04e0*/  FADD.FTZ R9, -RZ, -UR4 ;  /* 0x80000004ff097e21 */ /* 0x000fc60008010100 */
[----:B------:R-:W0:Y:S02]  /*04f0*/  MUFU.RCP R7, UR4 ;  /* 0x0000000400077d08 */ /* 0x000e240008001000 */
[----:B0-----:R-:W-:-:S04]  /*0500*/  FFMA R8, R7, R9, 1 ;  /* 0x3f80000007087423 */ /* 0x001fc80000000009 */
[----:B------:R-:W-:-:S04]  /*0510*/  FFMA R7, R7, R8, R7 ;  /* 0x0000000807077223 */ /* 0x000fc80000000007 */
[----:B------:R-:W-:-:S04]  /*0520*/  FFMA R8, R0, R7, RZ ;  /* 0x0000000700087223 */ /* 0x000fc800000000ff */
[----:B------:R-:W-:-:S04]  /*0530*/  FFMA R5, R9, R8, R0 ;  /* 0x0000000809057223 */ /* 0x000fc80000000000 */
[----:B------:R-:W-:-:S04]  /*0540*/  FFMA R8, R7, R5, R8 ;  /* 0x0000000507087223 */ /* 0x000fc80000000008 */
[----:B------:R-:W-:-:S04]  /*0550*/  FFMA R9, R9, R8, R0 ;  /* 0x0000000809097223 */ /* 0x000fc80000000000 */
[----:B------:R-:W-:-:S05]  /*0560*/  FFMA R5, R7, R9, R8 ;  /* 0x0000000907057223 */ /* 0x000fca0000000008 */
[----:B------:R-:W-:-:S04]  /*0570*/  SHF.R.U32.HI R0, RZ, 0x17, R5 ;  /* 0x00000017ff007819 */ /* 0x000fc80000011605 */
[----:B------:R-:W-:-:S05]  /*0580*/  LOP3.LUT R0, R0, 0xff, RZ, 0xc0, !PT ;  /* 0x000000ff00007812 */ /* 0x000fca00078ec0ff */
[----:B------:R-:W-:-:S04]  /*0590*/  IMAD.IADD R10, R0, 0x1, R6 ;  /* 0x00000001000a7824 */ /* 0x000fc800078e0206 */
[----:B------:R-:W-:-:S05]  /*05a0*/  VIADD R0, R10, 0xffffffff ;  /* 0xffffffff0a007836 */ /* 0x000fca0000000000 */
[----:B------:R-:W-:-:S13]  /*05b0*/  ISETP.GE.U32.AND P0, PT, R0, 0xfe, PT ;  /* 0x000000fe0000780c */ /* 0x000fda0003f06070 */
[----:B------:R-:W-:Y:S05]  /*05c0*/  @!P0 BRA `(.L_x_12) ;  /* 0x0000000000808947 */ /* 0x000fea0003800000 */
[----:B------:R-:W-:-:S13]  /*05d0*/  ISETP.GT.AND P0, PT, R10, 0xfe, PT ;  /* 0x000000fe0a00780c */ /* 0x000fda0003f04270 */
[----:B------:R-:W-:Y:S05]  /*05e0*/  @P0 BRA `(.L_x_13) ;  /* 0x00000000006c0947 */ /* 0x000fea0003800000 */
[----:B------:R-:W-:-:S13]  /*05f0*/  ISETP.GE.AND P0, PT, R10, 0x1, PT ;  /* 0x000000010a00780c */ /* 0x000fda0003f06270 */
[----:B------:R-:W-:Y:S05]  /*0600*/  @P0 BRA `(.L_x_14) ;  /* 0x0000000000740947 */ /* 0x000fea0003800000 */
[----:B------:R-:W-:Y:S02]  /*0610*/  ISETP.GE.AND P0, PT, R10, -0x18, PT ;  /* 0xffffffe80a00780c */ /* 0x000fe40003f06270 */
[----:B------:R-:W-:-:S11]  /*0620*/  LOP3.LUT R5, R5, 0x80000000, RZ, 0xc0, !PT ;  /* 0x8000000005057812 */ /* 0x000fd600078ec0ff */
[----:B------:R-:W-:Y:S05]  /*0630*/  @!P0 BRA `(.L_x_14) ;  /* 0x0000000000688947 */ /* 0x000fea0003800000 */
[CCC-:B------:R-:W-:Y:S01]  /*0640*/  FFMA.RZ R0, R7.reuse, R9.reuse, R8.reuse ;  /* 0x0000000907007223 */ /* 0x1c0fe2000000c008 */
[C---:B------:R-:W-:Y:S01]  /*0650*/  VIADD R6, R10.reuse, 0x20 ;  /* 0x000000200a067836 */ /* 0x040fe20000000000 */
[C---:B------:R-:W-:Y:S02]  /*0660*/  ISETP.NE.AND P2, PT, R10.reuse, RZ, PT ;  /* 0x000000ff0a00720c */ /* 0x040fe40003f45270 */
[----:B------:R-:W-:Y:S02]  /*0670*/  ISETP.NE.AND P1, PT, R10, RZ, PT ;  /* 0x000000ff0a00720c */ /* 0x000fe40003f25270 */
[----:B------:R-:W-:Y:S01]  /*0680*/  LOP3.LUT R3, R0, 0x7fffff, RZ, 0xc0, !PT ;  /* 0x007fffff00037812 */ /* 0x000fe200078ec0ff */
[CCC-:B------:R-:W-:Y:S01]  /*0690*/  FFMA.RP R0, R7.reuse, R9.reuse, R8.reuse ;  /* 0x0000000907007223 */ /* 0x1c0fe20000008008 */
[----:B------:R-:W-:Y:S01]  /*06a0*/  FFMA.RM R7, R7, R9, R8 ;  /* 0x0000000907077223 */ /* 0x000fe20000004008 */
[----:B------:R-:W-:Y:S01]  /*06b0*/  IMAD.MOV R8, RZ, RZ, -R10 ;  /* 0x000000ffff087224 */ /* 0x000fe200078e0a0a */
[----:B------:R-:W-:-:S03]  /*06c0*/  LOP3.LUT R3, R3, 0x800000, RZ, 0xfc, !PT ;  /* 0x0080000003037812 */ /* 0x000fc600078efcff */
[----:B------:R-:W-:Y:S02]  /*06d0*/  FSETP.NEU.FTZ.AND P0, PT, R0, R7, PT ;  /* 0x000000070000720b */ /* 0x000fe40003f1d000 */
[----:B------:R-:W-:Y:S02]  /*06e0*/  SHF.L.U32 R6, R3, R6, RZ ;  /* 0x0000000603067219 */ /* 0x000fe400000006ff */
[----:B------:R-:W-:Y:S02]  /*06f0*/  SEL R0, R8, RZ, P2 ;  /* 0x000000ff08007207 */ /* 0x000fe40001000000 */
[----:B------:R-:W-:Y:S02]  /*0700*/  ISETP.NE.AND P1, PT, R6, RZ, P1 ;  /* 0x000000ff0600720c */ /* 0x000fe40000f25270 */
[----:B------:R-:W-:Y:S02]  /*0710*/  SHF.R.U32.HI R0, RZ, R0, R3 ;  /* 0x00000000ff007219 */ /* 0x000fe40000011603 */
[----:B------:R-:W-:-:S02]  /*0720*/  PLOP3.LUT P0, PT, P0, P1, PT, 0xf8, 0x8f ;  /* 0x00000000008f781c */ /* 0x000fc40000703f70 */
[----:B------:R-:W-:Y:S02]  /*0730*/  SHF.R.U32.HI R6, RZ, 0x1, R0 ;  /* 0x00000001ff067819 */ /* 0x000fe40000011600 */
[----:B------:R-:W-:-:S04]  /*0740*/  SEL R3, RZ, 0x1, !P0 ;  /* 0x00000001ff037807 */ /* 0x000fc80004000000 */
[----:B------:R-:W-:-:S04]  /*0750*/  LOP3.LUT R3, R3, 0x1, R6, 0xf8, !PT ;  /* 0x0000000103037812 */ /* 0x000fc800078ef806 */
[----:B------:R-:W-:-:S04]  /*0760*/  LOP3.LUT R3, R3, R0, RZ, 0xc0, !PT ;  /* 0x0000000003037212 */ /* 0x000fc800078ec0ff */
[----:B------:R-:W-:-:S04]  /*0770*/  IADD3 R6, PT, PT, R6, R3, RZ ;  /* 0x0000000306067210 */ /* 0x000fc80007ffe0ff */
[----:B------:R-:W-:Y:S01]  /*0780*/  LOP3.LUT R5, R6, R5, RZ, 0xfc, !PT ;  /* 0x0000000506057212 */ /* 0x000fe200078efcff */
[----:B------:R-:W-:Y:S06]  /*0790*/  BRA `(.L_x_14) ;  /* 0x0000000000107947 */ /* 0x000fec0003800000 */
.L_x_13:
[----:B------:R-:W-:-:S04]  /*07a0*/  LOP3.LUT R5, R5, 0x80000000, RZ, 0xc0, !PT ;  /* 0x8000000005057812 */ /* 0x000fc800078ec0ff */
[----:B------:R-:W-:Y:S01]  /*07b0*/  LOP3.LUT R5, R5, 0x7f800000, RZ, 0xfc, !PT ;  /* 0x7f80000005057812 */ /* 0x000fe200078efcff */
[----:B------:R-:W-:Y:S06]  /*07c0*/  BRA `(.L_x_14) ;  /* 0x0000000000047947 */ /* 0x000fec0003800000 */
.L_x_12:
[----:B------:R-:W-:-:S07]  /*07d0*/  IMAD R5, R6, 0x800000, R5 ;  /* 0x0080000006057824 */ /* 0x000fce00078e0205 */
.L_x_14:
[----:B------:R-:W-:Y:S05]  /*07e0*/  BSYNC.RECONVERGENT B2 ;  /* 0x0000000000027941 */ /* 0x000fea0003800200 */
.L_x_11:
[----:B------:R-:W-:Y:S05]  /*07f0*/  BRA `(.L_x_15) ;  /* 0x0000000000207947 */ /* 0x000fea0003800000 */
.L_x_10:
[----:B------:R-:W-:-:S04]  /*0800*/  LOP3.LUT R5, R6, 0x80000000, R5, 0x48, !PT ;  /* 0x8000000006057812 */ /* 0x000fc800078e4805 */
[----:B------:R-:W-:Y:S01]  /*0810*/  LOP3.LUT R5, R5, 0x7f800000, RZ, 0xfc, !PT ;  /* 0x7f80000005057812 */ /* 0x000fe200078efcff */
[----:B------:R-:W-:Y:S06]  /*0820*/  BRA `(.L_x_15) ;  /* 0x0000000000147947 */ /* 0x000fec0003800000 */
.L_x_9:
[----:B------:R-:W-:Y:S01]  /*0830*/  LOP3.LUT R5, R6, 0x80000000, R5, 0x48, !PT ;  /* 0x8000000006057812 */ /* 0x000fe200078e4805 */
[----:B------:R-:W-:Y:S06]  /*0840*/  BRA `(.L_x_15) ;  /* 0x00000000000c7947 */ /* 0x000fec0003800000 */
.L_x_8:
[----:B------:R-:W0:Y:S01]  /*0850*/  MUFU.RSQ R5, -QNAN ;  /* 0xffc0000000057908 */ /* 0x000e220000001400 */
[----:B------:R-:W-:Y:S05]  /*0860*/  BRA `(.L_x_15) ;  /* 0x0000000000047947 */ /* 0x000fea0003800000 */
.L_x_7:
[----:B------:R-:W-:-:S07]  /*0870*/  FADD.FTZ R5, R0, 10000 ;  /* 0x461c400000057421 */ /* 0x000fce0000010000 */
.L_x_15:
[----:B------:R-:W-:Y:S05]  /*0880*/  BSYNC.RECONVERGENT B0 ;  /* 0x0000000000007941 */ /* 0x000fea0003800200 */
.L_x_4:
[----:B0-----:R-:W-:Y:S02]  /*0890*/  IMAD.MOV.U32 R7, RZ, RZ, R5 ;  /* 0x000000ffff077224 */ /* 0x001fe400078e0005 */
[----:B------:R-:W-:-:S04]  /*08a0*/  IMAD.MOV.U32 R5, RZ, RZ, 0x0 ;  /* 0x00000000ff057424 */ /* 0x000fc800078e00ff */
[----:B------:R-:W-:Y:S05]  /*08b0*/  RET.REL.NODEC R4 `(_Z10intTofloatPlPfiii) ;  /* 0xfffffff404d07950 */ /* 0x000fea0003c3ffff */
.L_x_16:
        /* <DEDUP_REMOVED lines=12> */
.L_x_118:


//--------------------- .text._Z3addPfS_S_iii     --------------------------
	.section	.text._Z3addPfS_S_iii,"ax",@progbits
	.align	128
        .global         _Z3addPfS_S_iii
        .type           _Z3addPfS_S_iii,@function
        .size           _Z3addPfS_S_iii,(.L_x_126 - _Z3addPfS_S_iii)
        .other          _Z3addPfS_S_iii,@"STO_CUDA_ENTRY STV_DEFAULT"
_Z3addPfS_S_iii:
.text._Z3addPfS_S_iii:
        /* <DEDUP_REMOVED lines=23> */
[----:B------:R-:W2:Y:S08]  /*0170*/  LDC.64 R4, c[0x0][0x388] ;  /* 0x0000e200ff047b82 */ /* 0x000eb00000000a00 */
[----:B------:R-:W3:Y:S01]  /*0180*/  LDC.64 R6, c[0x0][0x390] ;  /* 0x0000e400ff067b82 */ /* 0x000ee20000000a00 */
[----:B0-----:R-:W-:-:S06]  /*0190*/  IMAD.WIDE R2, R9, 0x4, R2 ;  /* 0x0000000409027825 */ /* 0x001fcc00078e0202 */
[----:B-1----:R-:W4:Y:S01]  /*01a0*/  LDG.E R2, desc[UR4][R2.64] ;  /* 0x0000000402027981 */ /* 0x002f22000c1e1900 */
[----:B--2---:R-:W-:-:S06]  /*01b0*/  IMAD.WIDE R4, R9, 0x4, R4 ;  /* 0x0000000409047825 */ /* 0x004fcc00078e0204 */
[----:B------:R-:W4:Y:S01]  /*01c0*/  LDG.E R5, desc[UR4][R4.64] ;  /* 0x0000000404057981 */ /* 0x000f22000c1e1900 */
[----:B---3--:R-:W-:-:S04]  /*01d0*/  IMAD.WIDE R6, R9, 0x4, R6 ;  /* 0x0000000409067825 */ /* 0x008fc800078e0206 */
[----:B----4-:R-:W-:-:S05]  /*01e0*/  FADD R9, R2, R5 ;  /* 0x0000000502097221 */ /* 0x010fca0000000000 */
[----:B------:R-:W-:Y:S01]  /*01f0*/  STG.E desc[UR4][R6.64], R9 ;  /* 0x0000000906007986 */ /* 0x000fe2000c101904 */
[----:B------:R-:W-:Y:S05]  /*0200*/  EXIT ;  /* 0x000000000000794d */ /* 0x000fea0003800000 */
.L_x_17:
        /* <DEDUP_REMOVED lines=15> */
.L_x_126:


//--------------------- .text._Z10InitializePfiiii --------------------------
	.section	.text._Z10InitializePfiiii,"ax",@progbits
	.align	128
        .global         _Z10InitializePfiiii
        .type           _Z10InitializePfiiii,@function
        .size           _Z10InitializePfiiii,(.L_x_119 - _Z10InitializePfiiii)
        .other          _Z10InitializePfiiii,@"STO_CUDA_ENTRY STV_DEFAULT"
_Z10InitializePfiiii:
.text._Z10InitializePfiiii:
[----:B------:R-:W0:Y:S01]  /*0000*/  LDC R1, c[0x0][0x37c] ;  /* 0x0000df00ff017b82 */ /* 0x000e220000000800 */
[----:B------:R-:W1:Y:S01]  /*0010*/  S2R R0, SR_TID.Y ;  /* 0x0000000000007919 */ /* 0x000e620000002200 */
[----:B------:R-:W2:Y:S01]  /*0020*/  LDCU UR4, c[0x0][0x360] ;  /* 0x00006c00ff0477ac */ /* 0x000ea20008000800 */
[----:B0-----:R-:W-:Y:S01]  /*0030*/  VIADD R1, R1, 0xffffffd0 ;  /* 0xffffffd001017836 */ /* 0x001fe20000000000 */
[----:B------:R-:W1:Y:S01]  /*0040*/  S2R R5, SR_CTAID.Y ;  /* 0x0000000000057919 */ /* 0x000e620000002600 */
[----:B------:R-:W1:Y:S01]  /*0050*/  LDCU UR5, c[0x0][0x364] ;  /* 0x00006c80ff0577ac */ /* 0x000e620008000800 */
[----:B------:R-:W2:Y:S01]  /*0060*/  S2R R14, SR_TID.X ;  /* 0x00000000000e7919 */ /* 0x000ea20000002100 */
[----:B------:R-:W0:Y:S01]  /*0070*/  LDCU.64 UR8, c[0x0][0x388] ;  /* 0x00007100ff0877ac */ /* 0x000e220008000a00 */
[----:B------:R-:W2:Y:S01]  /*0080*/  S2R R3, SR_CTAID.X ;  /* 0x0000000000037919 */ /* 0x000ea20000002500 */
[----:B------:R-:W3:Y:S01]  /*0090*/  LDCU UR6, c[0x0][0x368] ;  /* 0x00006d00ff0677ac */ /* 0x000ee20008000800 */
[----:B------:R-:W3:Y:S01]  /*00a0*/  S2R R2, SR_TID.Z ;  /* 0x0000000000027919 */ /* 0x000ee20000002300 */
[----:B------:R-:W4:Y:S01]  /*00b0*/  LDCU UR7, c[0x0][0x390] ;  /* 0x00007200ff0777ac */ /* 0x000f220008000800 */
[----:B------:R-:W3:Y:S01]  /*00c0*/  S2R R7, SR_CTAID.Z ;  /* 0x0000000000077919 */ /* 0x000ee20000002700 */
[----:B-1----:R-:W-:-:S05]  /*00d0*/  IMAD R0, R5, UR5, R0 ;  /* 0x0000000505007c24 */ /* 0x002fca000f8e0200 */
[----:B0-----:R-:W-:Y:S01]  /*00e0*/  ISETP.GE.AND P0, PT, R0, UR9, PT ;  /* 0x0000000900007c0c */ /* 0x001fe2000bf06270 */
[----:B--2---:R-:W-:-:S05]  /*00f0*/  IMAD R14, R3, UR4, R14 ;  /* 0x00000004030e7c24 */ /* 0x004fca000f8e020e */
[----:B------:R-:W-:Y:S01]  /*0100*/  ISETP.GE.OR P0, PT, R14, UR8, P0 ;  /* 0x000000080e007c0c */ /* 0x000fe20008706670 */
[----:B---3--:R-:W-:-:S05]  /*0110*/  IMAD R3, R7, UR6, R2 ;  /* 0x0000000607037c24 */ /* 0x008fca000f8e0202 */
[----:B----4-:R-:W-:-:S13]  /*0120*/  ISETP.GE.OR P0, PT, R3, UR7, P0 ;  /* 0x0000000703007c0c */ /* 0x010fda0008706670 */
[----:B------:R-:W-:Y:S05]  /*0130*/  @P0 EXIT ;  /* 0x000000000000094d */ /* 0x000fea0003800000 */
[----:B------:R-:W-:Y:S01]  /*0140*/  IMAD R3, R3, UR9, R0 ;  /* 0x0000000903037c24 */ /* 0x000fe2000f8e0200 */
[----:B------:R-:W0:Y:S01]  /*0150*/  LDCU.64 UR6, c[0x0][0x358] ;  /* 0x00006b00ff0677ac */ /* 0x000e220008000a00 */
[----:B------:R-:W-:Y:S02]  /*0160*/  BSSY.RECONVERGENT B0, `(.L_x_18) ;  /* 0x0000263000007945 */ /* 0x000fe40003800200 */
[----:B------:R-:W-:Y:S02]  /*0170*/  IMAD R10, R3, UR8, R14 ;  /* 0x00000008030a7c24 */ /* 0x000fe4000f8e020e */
[----:B------:R-:W-:-:S03]  /*0180*/  IMAD.MOV.U32 R3, RZ, RZ, -0x266e14b1 ;  /* 0xd991eb4fff037424 */ /* 0x000fc600078e00ff */
[C---:B------:R-:W-:Y:S02]  /*0190*/  LOP3.LUT R0, R10.reuse, 0xaad26b49, RZ, 0x3c, !PT ;  /* 0xaad26b490a007812 */ /* 0x040fe400078e3cff */
[----:B------:R-:W-:-:S03]  /*01a0*/  ISETP.GT.AND P0, PT, R10, -0x1, PT ;  /* 0xffffffff0a00780c */ /* 0x000fc60003f04270 */
[----:B------:R-:W-:Y:S01]  /*01b0*/  IMAD R0, R0, 0x4182bed5, RZ ;  /* 0x4182bed500007824 */ /* 0x000fe200078e02ff */
[----:B------:R-:W-:Y:S02]  /*01c0*/  SEL R3, R3, 0x8bf16996, P0 ;  /* 0x8bf1699603037807 */ /* 0x000fe40000000000 */
[----:B------:R-:W-:Y:S01]  /*01d0*/  ISETP.NE.AND P0, PT, R14, RZ, PT ;  /* 0x000000ff0e00720c */ /* 0x000fe20003f05270 */
[C---:B------:R-:W-:Y:S01]  /*01e0*/  VIADD R7, R0.reuse, 0x75bcd15 ;  /* 0x075bcd1500077836 */ /* 0x040fe20000000000 */
[C---:B------:R-:W-:Y:S01]  /*01f0*/  IADD3 R6, PT, PT, R3.reuse, 0x64f0c9, R0 ;  /* 0x0064f0c903067810 */ /* 0x040fe20007ffe000 */
[C---:B------:R-:W-:Y:S01]  /*0200*/  VIADD R5, R3.reuse, 0x1f123bb5 ;  /* 0x1f123bb503057836 */ /* 0x040fe20000000000 */
[----:B------:R-:W-:Y:S01]  /*0210*/  LOP3.LUT R2, R3, 0x5491333, RZ, 0x3c, !PT ;  /* 0x0549133303027812 */ /* 0x000fe200078e3cff */
[C---:B------:R-:W-:Y:S01]  /*0220*/  VIADD R3, R0.reuse, 0x583f19 ;  /* 0x00583f1900037836 */ /* 0x040fe20000000000 */
[----:B------:R-:W-:Y:S01]  /*0230*/  LOP3.LUT R4, R0, 0x159a55e5, RZ, 0x3c, !PT ;  /* 0x159a55e500047812 */ /* 0x000fe200078e3cff */
[----:B------:R1:W-:Y:S04]  /*0240*/  STL.64 [R1], R6 ;  /* 0x0000000601007387 */ /* 0x0003e80000100a00 */
[----:B------:R1:W-:Y:S04]  /*0250*/  STL.64 [R1+0x8], R4 ;  /* 0x0000080401007387 */ /* 0x0003e80000100a00 */
[----:B------:R1:W-:Y:S01]  /*0260*/  STL.64 [R1+0x10], R2 ;  /* 0x0000100201007387 */ /* 0x0003e20000100a00 */
[----:B0-----:R-:W-:Y:S05]  /*0270*/  @!P0 BRA `(.L_x_19) ;  /* 0x0000002400448947 */ /* 0x001fea0003800000 */
[----:B------:R-:W-:Y:S01]  /*0280*/  SHF.R.S32.HI R15, RZ, 0x1f, R14 ;  /* 0x0000001fff0f7819 */ /* 0x000fe2000001140e */
[----:B------:R-:W-:-:S07]  /*0290*/  IMAD.MOV.U32 R11, RZ, RZ, RZ ;  /* 0x000000ffff0b7224 */ /* 0x000fce00078e00ff */
.L_x_28:
[----:B------:R-:W-:Y:S01]  /*02a0*/  LOP3.LUT R0, R14, 0x3, RZ, 0xc0, !PT ;  /* 0x000000030e007812 */ /* 0x000fe200078ec0ff */
[----:B------:R-:W-:Y:S03]  /*02b0*/  BSSY.RECONVERGENT B1, `(.L_x_20) ;  /* 0x0000247000017945 */ /* 0x000fe60003800200 */
[----:B------:R-:W-:-:S04]  /*02c0*/  ISETP.NE.U32.AND P0, PT, R0, RZ, PT ;  /* 0x000000ff0000720c */ /* 0x000fc80003f05070 */
[----:B------:R-:W-:-:S13]  /*02d0*/  ISETP.NE.AND.EX P0, PT, RZ, RZ, PT, P0 ;  /* 0x000000ffff00720c */ /* 0x000fda0003f05300 */
[----:B0-----:R-:W-:Y:S05]  /*02e0*/  @!P0 BRA `(.L_x_21) ;  /* 0x00000024000c8947 */ /* 0x001fea0003800000 */
[----:B------:R-:W0:Y:S01]  /*02f0*/  LDC.64 R8, c[0x4][RZ] ;  /* 0x01000000ff087b82 */ /* 0x000e220000000a00 */
[----:B------:R-:W-:Y:S01]  /*0300*/  IMAD.MOV.U32 R0, RZ, RZ, RZ ;  /* 0x000000ffff007224 */ /* 0x000fe200078e00ff */
[----:B-1----:R-:W-:Y:S02]  /*0310*/  CS2R R2, SRZ ;  /* 0x0000000000027805 */ /* 0x002fe4000001ff00 */
[----:B------:R-:W-:Y:S01]  /*0320*/  CS2R R4, SRZ ;  /* 0x0000000000047805 */ /* 0x000fe2000001ff00 */
[----:B------:R-:W-:Y:S02]  /*0330*/  IMAD.MOV.U32 R7, RZ, RZ, RZ ;  /* 0x000000ffff077224 */ /* 0x000fe400078e00ff */
[----:B0-----:R-:W-:-:S07]  /*0340*/  IMAD.WIDE.U32 R8, R11, 0xc80, R8 ;  /* 0x00000c800b087825 */ /* 0x001fce00078e0008 */
.L_x_23:
[----:B------:R-:W-:-:S06]  /*0350*/  IMAD R16, R0, 0x4, R1 ;  /* 0x0000000400107824 */ /* 0x000fcc00078e0201 */
[----:B------:R-:W5:Y:S01]  /*0360*/  LDL R16, [R16+0x4] ;  /* 0x0000040010107983 */ /* 0x000f620000100800 */
[----:B------:R-:W-:-:S05]  /*0370*/  UMOV UR4, URZ ;  /* 0x000000ff00047c82 */ /* 0x000fca0008000000 */
.L_x_22:
[----:B-----5:R-:W-:Y:S01]  /*0380*/  SHF.R.U32.HI R21, RZ, UR4, R16 ;  /* 0x00000004ff157c19 */ /* 0x020fe20008011610 */
[----:B------:R-:W-:-:S03]  /*0390*/  IMAD.SHL.U32 R12, R0, 0x20, RZ ;  /* 0x00000020000c7824 */ /* 0x000fc600078e00ff */
[----:B------:R-:W-:Y:S01]  /*03a0*/  LOP3.LUT R13, R21, 0x1, RZ, 0xc0, !PT ;  /* 0x00000001150d7812 */ /* 0x000fe200078ec0ff */
[----:B------:R-:W-:-:S03]  /*03b0*/  VIADD R12, R12, UR4 ;  /* 0x000000040c0c7c36 */ /* 0x000fc60008000000 */
[----:B------:R-:W-:Y:S01]  /*03c0*/  ISETP.NE.U32.AND P0, PT, R13, 0x1, PT ;  /* 0x000000010d00780c */ /* 0x000fe20003f05070 */
[----:B------:R-:W-:-:S03]  /*03d0*/  IMAD R13, R12, 0x5, RZ ;  /* 0x000000050c0d7824 */ /* 0x000fc600078e02ff */
[----:B------:R-:W-:Y:S01]  /*03e0*/  R2P PR, R21, 0x7e ;  /* 0x0000007e15007804 */ /* 0x000fe20000000000 */
[----:B------:R-:W-:-:S08]  /*03f0*/  IMAD.WIDE.U32 R12, R13, 0x4, R8 ;  /* 0x000000040d0c7825 */ /* 0x000fd000078e0008 */
[----:B------:R-:W2:Y:S04]  /*0400*/  @!P0 LDG.E R20, desc[UR6][R12.64+0x10] ;  /* 0x000010060c148981 */ /* 0x000ea8000c1e1900 */
[----:B------:R-:W3:Y:S04]  /*0410*/  @P1 LDG.E R22, desc[UR6][R12.64+0x24] ;  /* 0x000024060c161981 */ /* 0x000ee8000c1e1900 */
[----:B------:R-:W4:Y:S04]  /*0420*/  @P2 LDG.E R24, desc[UR6][R12.64+0x38] ;  /* 0x000038060c182981 */ /* 0x000f28000c1e1900 */
[----:B------:R-:W4:Y:S04]  /*0430*/  @P3 LDG.E R26, desc[UR6][R12.64+0x4c] ;  /* 0x00004c060c1a3981 */ /* 0x000f28000c1e1900 */
[----:B------:R-:W4:Y:S04]  /*0440*/  @P4 LDG.E R28, desc[UR6][R12.64+0x60] ;  /* 0x000060060c1c4981 */ /* 0x000f28000c1e1900 */
[----:B------:R-:W4:Y:S04]  /*0450*/  @!P0 LDG.E R18, desc[UR6][R12.64] ;  /* 0x000000060c128981 */ /* 0x000f28000c1e1900 */
[----:B------:R-:W4:Y:S04]  /*0460*/  @!P0 LDG.E R17, desc[UR6][R12.64+0x4] ;  /* 0x000004060c118981 */ /* 0x000f28000c1e1900 */
[----:B------:R-:W4:Y:S04]  /*0470*/  @P5 LDG.E R19, desc[UR6][R12.64+0x74] ;  /* 0x000074060c135981 */ /* 0x000f28000c1e1900 */
[----:B------:R-:W4:Y:S04]  /*0480*/  @P1 LDG.E R23, desc[UR6][R12.64+0x20] ;  /* 0x000020060c171981 */ /* 0x000f28000c1e1900 */
[----:B------:R-:W4:Y:S01]  /*0490*/  @P3 LDG.E R25, desc[UR6][R12.64+0x48] ;  /* 0x000048060c193981 */ /* 0x000f22000c1e1900 */
[----:B--2---:R-:W-:-:S03]  /*04a0*/  @!P0 LOP3.LUT R3, R3, R20, RZ, 0x3c, !PT ;  /* 0x0000001403038212 */ /* 0x004fc600078e3cff */
[----:B------:R-:W2:Y:S01]  /*04b0*/  @P1 LDG.E R20, desc[UR6][R12.64+0x14] ;  /* 0x000014060c141981 */ /* 0x000ea2000c1e1900 */
[----:B---3--:R-:W-:-:S03]  /*04c0*/  @P1 LOP3.LUT R3, R3, R22, RZ, 0x3c, !PT ;  /* 0x0000001603031212 */ /* 0x008fc600078e3cff */
[----:B------:R-:W3:Y:S01]  /*04d0*/  @P1 LDG.E R22, desc[UR6][R12.64+0x1c] ;  /* 0x00001c060c161981 */ /* 0x000ee2000c1e1900 */
[----:B----4-:R-:W-:-:S03]  /*04e0*/  @P2 LOP3.LUT R3, R3, R24, RZ, 0x3c, !PT ;  /* 0x0000001803032212 */ /* 0x010fc600078e3cff */
[----:B------:R-:W4:Y:S01]  /*04f0*/  @P2 LDG.E R24, desc[UR6][R12.64+0x28] ;  /* 0x000028060c182981 */ /* 0x000f22000c1e1900 */
[----:B------:R-:W-:-:S03]  /*0500*/  @P3 LOP3.LUT R3, R3, R26, RZ, 0x3c, !PT ;  /* 0x0000001a03033212 */ /* 0x000fc600078e3cff */
[----:B------:R-:W3:Y:S01]  /*0510*/  @P6 LDG.E R26, desc[UR6][R12.64+0x88] ;  /* 0x000088060c1a6981 */ /* 0x000ee2000c1e1900 */
[----:B------:R-:W-:Y:S02]  /*0520*/  @P4 LOP3.LUT R3, R3, R28, RZ, 0x3c, !PT ;  /* 0x0000001c03034212 */ /* 0x000fe400078e3cff */
[----:B------:R-:W-:Y:S02]  /*0530*/  @!P0 LOP3.LUT R7, R7, R18, RZ, 0x3c, !PT ;  /* 0x0000001207078212 */ /* 0x000fe400078e3cff */
[----:B------:R-:W3:Y:S01]  /*0540*/  @!P0 LDG.E R18, desc[UR6][R12.64+0x8] ;  /* 0x000008060c128981 */ /* 0x000ee2000c1e1900 */
[----:B------:R-:W-:-:S03]  /*0550*/  @!P0 LOP3.LUT R4, R4, R17, RZ, 0x3c, !PT ;  /* 0x0000001104048212 */ /* 0x000fc600078e3cff */
[----:B------:R-:W3:Y:S01]  /*0560*/  @!P0 LDG.E R17, desc[UR6][R12.64+0xc] ;  /* 0x00000c060c118981 */ /* 0x000ee2000c1e1900 */
[----:B------:R-:W-:-:S03]  /*0570*/  @P5 LOP3.LUT R3, R3, R19, RZ, 0x3c, !PT ;  /* 0x0000001303035212 */ /* 0x000fc600078e3cff */
[----:B------:R-:W3:Y:S01]  /*0580*/  @P1 LDG.E R19, desc[UR6][R12.64+0x18] ;  /* 0x000018060c131981 */ /* 0x000ee2000c1e1900 */
[----:B--2---:R-:W-:-:S03]  /*0590*/  @P1 LOP3.LUT R7, R7, R20, RZ, 0x3c, !PT ;  /* 0x0000001407071212 */ /* 0x004fc600078e3cff */
[----:B------:R-:W2:Y:S01]  /*05a0*/  @P3 LDG.E R20, desc[UR6][R12.64+0x3c] ;  /* 0x00003c060c143981 */ /* 0x000ea2000c1e1900 */
[----:B----4-:R-:W-:-:S03]  /*05b0*/  @P2 LOP3.LUT R7, R7, R24, RZ, 0x3c, !PT ;  /* 0x0000001807072212 */ /* 0x010fc600078e3cff */
[----:B------:R-:W4:Y:S01]  /*05c0*/  @P4 LDG.E R24, desc[UR6][R12.64+0x50] ;  /* 0x000050060c184981 */ /* 0x000f22000c1e1900 */
[----:B---3--:R-:W-:-:S03]  /*05d0*/  @!P0 LOP3.LUT R5, R5, R18, RZ, 0x3c, !PT ;  /* 0x0000001205058212 */ /* 0x008fc600078e3cff */
[----:B------:R-:W3:Y:S01]  /*05e0*/  @P2 LDG.E R18, desc[UR6][R12.64+0x30] ;  /* 0x000030060c122981 */ /* 0x000ee2000c1e1900 */
[----:B------:R-:W-:-:S03]  /*05f0*/  @!P0 LOP3.LUT R2, R2, R17, RZ, 0x3c, !PT ;  /* 0x0000001102028212 */ /* 0x000fc600078e3cff */
[----:B------:R-:W3:Y:S01]  /*0600*/  @P2 LDG.E R17, desc[UR6][R12.64+0x2c] ;  /* 0x00002c060c112981 */ /* 0x000ee2000c1e1900 */
[----:B------:R-:W-:-:S03]  /*0610*/  @P1 LOP3.LUT R4, R4, R19, RZ, 0x3c, !PT ;  /* 0x0000001304041212 */ /* 0x000fc600078e3cff */
[----:B------:R-:W3:Y:S01]  /*0620*/  @P2 LDG.E R19, desc[UR6][R12.64+0x34] ;  /* 0x000034060c132981 */ /* 0x000ee2000c1e1900 */
[----:B------:R-:W-:Y:S02]  /*0630*/  @P1 LOP3.LUT R5, R5, R22, RZ, 0x3c, !PT ;  /* 0x0000001605051212 */ /* 0x000fe400078e3cff */
[----:B------:R-:W-:Y:S01]  /*0640*/  @P1 LOP3.LUT R2, R2, R23, RZ, 0x3c, !PT ;  /* 0x0000001702021212 */ /* 0x000fe200078e3cff */
[----:B------:R-:W3:Y:S04]  /*0650*/  @P3 LDG.E R22, desc[UR6][R12.64+0x44] ;  /* 0x000044060c163981 */ /* 0x000ee8000c1e1900 */
[----:B------:R-:W3:Y:S01]  /*0660*/  @P3 LDG.E R23, desc[UR6][R12.64+0x40] ;  /* 0x000040060c173981 */ /* 0x000ee2000c1e1900 */
[----:B--2---:R-:W-:-:S03]  /*0670*/  @P3 LOP3.LUT R7, R7, R20, RZ, 0x3c, !PT ;  /* 0x0000001407073212 */ /* 0x004fc600078e3cff */
[----:B------:R-:W2:Y:S01]  /*0680*/  @P5 LDG.E R20, desc[UR6][R12.64+0x64] ;  /* 0x000064060c145981 */ /* 0x000ea2000c1e1900 */
[----:B----4-:R-:W-:-:S03]  /*0690*/  @P4 LOP3.LUT R7, R7, R24, RZ, 0x3c, !PT ;  /* 0x0000001807074212 */ /* 0x010fc600078e3cff */
[----:B------:R-:W4:Y:S01]  /*06a0*/  @P6 LDG.E R24, desc[UR6][R12.64+0x78] ;  /* 0x000078060c186981 */ /* 0x000f22000c1e1900 */
[----:B---3--:R-:W-:-:S03]  /*06b0*/  @P2 LOP3.LUT R5, R5, R18, RZ, 0x3c, !PT ;  /* 0x0000001205052212 */ /* 0x008fc600078e3cff */
[----:B------:R-:W3:Y:S01]  /*06c0*/  @P4 LDG.E R18, desc[UR6][R12.64+0x58] ;  /* 0x000058060c124981 */ /* 0x000ee2000c1e1900 */
[----:B------:R-:W-:-:S03]  /*06d0*/  @P2 LOP3.LUT R4, R4, R17, RZ, 0x3c, !PT ;  /* 0x0000001104042212 */ /* 0x000fc600078e3cff */
[----:B------:R-:W3:Y:S01]  /*06e0*/  @P4 LDG.E R17, desc[UR6][R12.64+0x54] ;  /* 0x000054060c114981 */ /* 0x000ee2000c1e1900 */
[----:B------:R-:W-:-:S03]  /*06f0*/  @P2 LOP3.LUT R2, R2, R19, RZ, 0x3c, !PT ;  /* 0x0000001302022212 */ /* 0x000fc600078e3cff */
[----:B------:R-:W3:Y:S01]  /*0700*/  @P4 LDG.E R19, desc[UR6][R12.64+0x5c] ;  /* 0x00005c060c134981 */ /* 0x000ee2000c1e1900 */
[----:B------:R-:W-:Y:S02]  /*0710*/  @P3 LOP3.LUT R5, R5, R22, RZ, 0x3c, !PT ;  /* 0x0000001605053212 */ /* 0x000fe400078e3cff */
[----:B------:R-:W-:Y:S01]  /*0720*/  @P3 LOP3.LUT R2, R2, R25, RZ, 0x3c, !PT ;  /* 0x0000001902023212 */ /* 0x000fe200078e3cff */
[----:B------:R-:W3:Y:S01]  /*0730*/  @P5 LDG.E R22, desc[UR6][R12.64+0x6c] ;  /* 0x00006c060c165981 */ /* 0x000ee2000c1e1900 */
[----:B------:R-:W-:-:S03]  /*0740*/  @P3 LOP3.LUT R4, R4, R23, RZ, 0x3c, !PT ;  /* 0x0000001704043212 */ /* 0x000fc600078e3cff */
[----:B------:R-:W3:Y:S04]  /*0750*/  @P5 LDG.E R23, desc[UR6][R12.64+0x68] ;  /* 0x000068060c175981 */ /* 0x000ee8000c1e1900 */
[----:B------:R-:W3:Y:S01]  /*0760*/  @P5 LDG.E R25, desc[UR6][R12.64+0x70] ;  /* 0x000070060c195981 */ /* 0x000ee2000c1e1900 */
[----:B------:R-:W-:Y:S02]  /*0770*/  LOP3.LUT P0, RZ, R21, 0x80, RZ, 0xc0, !PT ;  /* 0x0000008015ff7812 */ /* 0x000fe4000780c0ff */
[----:B--2---:R-:W-:-:S11]  /*0780*/  @P5 LOP3.LUT R7, R7, R20, RZ, 0x3c, !PT ;  /* 0x0000001407075212 */ /* 0x004fd600078e3cff */
        /* <DEDUP_REMOVED lines=15> */
[----:B------:R-:W-:Y:S02]  /*0880*/  @P6 LOP3.LUT R3, R3, R26, RZ, 0x3c, !PT ;  /* 0x0000001a03036212 */ /* 0x000fe400078e3cff */
[----:B--2---:R-:W-:Y:S02]  /*0890*/  @P0 LOP3.LUT R7, R7, R20, RZ, 0x3c, !PT ;  /* 0x0000001407070212 */ /* 0x004fe400078e3cff */
[----:B----4-:R-:W-:Y:S02]  /*08a0*/  @P0 LOP3.LUT R3, R3, R24, RZ, 0x3c, !PT ;  /* 0x0000001803030212 */ /* 0x010fe400078e3cff */
[----:B---3--:R-:W-:Y:S02]  /*08b0*/  @P6 LOP3.LUT R5, R5, R18, RZ, 0x3c, !PT ;  /* 0x0000001205056212 */ /* 0x008fe400078e3cff */
[----:B------:R-:W-:Y:S02]  /*08c0*/  @P6 LOP3.LUT R4, R4, R17, RZ, 0x3c, !PT ;  /* 0x0000001104046212 */ /* 0x000fe400078e3cff */
[----:B------:R-:W-:-:S02]  /*08d0*/  @P6 LOP3.LUT R2, R2, R19, RZ, 0x3c, !PT ;  /* 0x0000001302026212 */ /* 0x000fc400078e3cff */
[----:B------:R-:W-:Y:S02]  /*08e0*/  @P0 LOP3.LUT R5, R5, R22, RZ, 0x3c, !PT ;  /* 0x0000001605050212 */ /* 0x000fe400078e3cff */
[----:B------:R-:W-:Y:S02]  /*08f0*/  @P0 LOP3.LUT R4, R4, R23, RZ, 0x3c, !PT ;  /* 0x0000001704040212 */ /* 0x000fe400078e3cff */
[----:B------:R-:W-:Y:S02]  /*0900*/  @P0 LOP3.LUT R2, R2, R25, RZ, 0x3c, !PT ;  /* 0x0000001902020212 */ /* 0x000fe400078e3cff */
[----:B------:R-:W-:-:S13]  /*0910*/  R2P PR, R21.B1, 0x7f ;  /* 0x0000007f15007804 */ /* 0x000fda0000001000 */
[----:B------:R-:W2:Y:S04]  /*0920*/  @P0 LDG.E R18, desc[UR6][R12.64+0xa0] ;  /* 0x0000a0060c120981 */ /* 0x000ea8000c1e1900 */
[----:B------:R-:W3:Y:S04]  /*0930*/  @P0 LDG.E R17, desc[UR6][R12.64+0xa4] ;  /* 0x0000a4060c110981 */ /* 0x000ee8000c1e1900 */
[----:B------:R-:W4:Y:S04]  /*0940*/  @P0 LDG.E R20, desc[UR6][R12.64+0xa8] ;  /* 0x0000a8060c140981 */ /* 0x000f28000c1e1900 */
[----:B------:R-:W4:Y:S04]  /*0950*/  @P0 LDG.E R19, desc[UR6][R12.64+0xac] ;  /* 0x0000ac060c130981 */ /* 0x000f28000c1e1900 */
[----:B------:R-:W4:Y:S04]  /*0960*/  @P0 LDG.E R22, desc[UR6][R12.64+0xb0] ;  /* 0x0000b0060c160981 */ /* 0x000f28000c1e1900 */
[----:B------:R-:W4:Y:S04]  /*0970*/  @P1 LDG.E R24, desc[UR6][R12.64+0xb4] ;  /* 0x0000b4060c181981 */ /* 0x000f28000c1e1900 */
[----:B------:R-:W4:Y:S04]  /*0980*/  @P1 LDG.E R26, desc[UR6][R12.64+0xbc] ;  /* 0x0000bc060c1a1981 */ /* 0x000f28000c1e1900 */
[----:B------:R-:W4:Y:S04]  /*0990*/  @P1 LDG.E R23, desc[UR6][R12.64+0xb8] ;  /* 0x0000b8060c171981 */ /* 0x000f28000c1e1900 */
[----:B------:R-:W4:Y:S04]  /*09a0*/  @P1 LDG.E R28, desc[UR6][R12.64+0xc4] ;  /* 0x0000c4060c1c1981 */ /* 0x000f28000c1e1900 */
[----:B------:R-:W4:Y:S01]  /*09b0*/  @P1 LDG.E R25, desc[UR6][R12.64+0xc0] ;  /* 0x0000c0060c191981 */ /* 0x000f22000c1e1900 */
[----:B--2---:R-:W-:-:S03]  /*09c0*/  @P0 LOP3.LUT R7, R7, R18, RZ, 0x3c, !PT ;  /* 0x0000001207070212 */ /* 0x004fc600078e3cff */
[----:B------:R-:W2:Y:S01]  /*09d0*/  @P2 LDG.E R18, desc[UR6][R12.64+0xc8] ;  /* 0x0000c8060c122981 */ /* 0x000ea2000c1e1900 */
[----:B---3--:R-:W-:-:S03]  /*09e0*/  @P0 LOP3.LUT R4, R4, R17, RZ, 0x3c, !PT ;  /* 0x0000001104040212 */ /* 0x008fc600078e3cff */
[----:B------:R-:W3:Y:S01]  /*09f0*/  @P2 LDG.E R17, desc[UR6][R12.64+0xcc] ;  /* 0x0000cc060c112981 */ /* 0x000ee2000c1e1900 */
[----:B----4-:R-:W-:-:S03]  /*0a00*/  @P0 LOP3.LUT R5, R5, R20, RZ, 0x3c, !PT ;  /* 0x0000001405050212 */ /* 0x010fc600078e3cff */
[----:B------:R-:W4:Y:S01]  /*0a10*/  @P3 LDG.E R20, desc[UR6][R12.64+0xec] ;  /* 0x0000ec060c143981 */ /* 0x000f22000c1e1900 */
[----:B------:R-:W-:-:S03]  /*0a20*/  @P0 LOP3.LUT R2, R2, R19, RZ, 0x3c, !PT ;  /* 0x0000001302020212 */ /* 0x000fc600078e3cff */
[----:B------:R-:W4:Y:S01]  /*0a30*/  @P2 LDG.E R19, desc[UR6][R12.64+0xd4] ;  /* 0x0000d4060c132981 */ /* 0x000f22000c1e1900 */
[----:B------:R-:W-:Y:S02]  /*0a40*/  @P0 LOP3.LUT R3, R3, R22, RZ, 0x3c, !PT ;  /* 0x0000001603030212 */ /* 0x000fe400078e3cff */
[----:B------:R-:W-:Y:S01]  /*0a50*/  LOP3.LUT P0, RZ, R21, 0x8000, RZ, 0xc0, !PT ;  /* 0x0000800015ff7812 */ /* 0x000fe2000780c0ff */
[----:B------:R-:W4:Y:S01]  /*0a60*/  @P2 LDG.E R22, desc[UR6][R12.64+0xd0] ;  /* 0x0000d0060c162981 */ /* 0x000f22000c1e1900 */
[----:B------:R-:W-:-:S03]  /*0a70*/  @P1 LOP3.LUT R7, R7, R24, RZ, 0x3c, !PT ;  /* 0x0000001807071212 */ /* 0x000fc600078e3cff */
[----:B------:R-:W4:Y:S01]  /*0a80*/  @P3 LDG.E R21, desc[UR6][R12.64+0xe0] ;  /* 0x0000e0060c153981 */ /* 0x000f22000c1e1900 */
[----:B------:R-:W-:-:S03]  /*0a90*/  @P1 LOP3.LUT R5, R5, R26, RZ, 0x3c, !PT ;  /* 0x0000001a05051212 */ /* 0x000fc600078e3cff */
[----:B------:R-:W4:Y:S01]  /*0aa0*/  @P2 LDG.E R24, desc[UR6][R12.64+0xd8] ;  /* 0x0000d8060c182981 */ /* 0x000f22000c1e1900 */
[----:B------:R-:W-:-:S03]  /*0ab0*/  @P1 LOP3.LUT R4, R4, R23, RZ, 0x3c, !PT ;  /* 0x0000001704041212 */ /* 0x000fc600078e3cff */
[----:B------:R-:W4:Y:S01]  /*0ac0*/  @P3 LDG.E R26, desc[UR6][R12.64+0xdc] ;  /* 0x0000dc060c1a3981 */ /* 0x000f22000c1e1900 */
[----:B------:R-:W-:-:S03]  /*0ad0*/  @P1 LOP3.LUT R3, R3, R28, RZ, 0x3c, !PT ;  /* 0x0000001c03031212 */ /* 0x000fc600078e3cff */
[----:B------:R-:W4:Y:S04]  /*0ae0*/  @P3 LDG.E R28, desc[UR6][R12.64+0xe4] ;  /* 0x0000e4060c1c3981 */ /* 0x000f28000c1e1900 */
[----:B------:R-:W4:Y:S01]  /*0af0*/  @P3 LDG.E R23, desc[UR6][R12.64+0xe8] ;  /* 0x0000e8060c173981 */ /* 0x000f22000c1e1900 */
[----:B--2---:R-:W-:-:S03]  /*0b00*/  @P2 LOP3.LUT R7, R7, R18, RZ, 0x3c, !PT ;  /* 0x0000001207072212 */ /* 0x004fc600078e3cff */
[----:B------:R-:W2:Y:S01]  /*0b10*/  @P4 LDG.E R18, desc[UR6][R12.64+0xf0] ;  /* 0x0000f0060c124981 */ /* 0x000ea2000c1e1900 */
[----:B---3--:R-:W-:Y:S02]  /*0b20*/  @P2 LOP3.LUT R4, R4, R17, RZ, 0x3c, !PT ;  /* 0x0000001104042212 */ /* 0x008fe400078e3cff */
[----:B------:R-:W-:Y:S01]  /*0b30*/  @P1 LOP3.LUT R2, R2, R25, RZ, 0x3c, !PT ;  /* 0x0000001902021212 */ /* 0x000fe200078e3cff */
[----:B------:R-:W3:Y:S03]  /*0b40*/  @P5 LDG.E R17, desc[UR6][R12.64+0x110] ;  /* 0x000110060c115981 */ /* 0x000ee6000c1e1900 */
[----:B----4-:R-:W-:Y:S02]  /*0b50*/  @P2 LOP3.LUT R2, R2, R19, RZ, 0x3c, !PT ;  /* 0x0000001302022212 */ /* 0x010fe400078e3cff */
[----:B------:R-:W4:Y:S01]  /*0b60*/  @P4 LDG.E R19, desc[UR6][R12.64+0xf4] ;  /* 0x0000f4060c134981 */ /* 0x000f22000c1e1900 */
        /* <DEDUP_REMOVED lines=12> */
[----:B--2---:R-:W-:-:S03]  /*0c30*/  @P4 LOP3.LUT R7, R7, R18, RZ, 0x3c, !PT ;  /* 0x0000001207074212 */ /* 0x004fc600078e3cff */
[----:B------:R-:W2:Y:S01]  /*0c40*/  @P5 LDG.E R18, desc[UR6][R12.64+0x114] ;  /* 0x000114060c125981 */ /* 0x000ea2000c1e1900 */
[----:B------:R-:W-:-:S03]  /*0c50*/  @P3 LOP3.LUT R3, R3, R20, RZ, 0x3c, !PT ;  /* 0x0000001403033212 */ /* 0x000fc600078e3cff */
[----:B------:R-:W2:Y:S01]  /*0c60*/  @P6 LDG.E R20, desc[UR6][R12.64+0x118] ;  /* 0x000118060c146981 */ /* 0x000ea2000c1e1900 */
[----:B----4-:R-:W-:-:S03]  /*0c70*/  @P4 LOP3.LUT R4, R4, R19, RZ, 0x3c, !PT ;  /* 0x0000001304044212 */ /* 0x010fc600078e3cff */
[----:B------:R-:W4:Y:S01]  /*0c80*/  @P6 LDG.E R19, desc[UR6][R12.64+0x11c] ;  /* 0x00011c060c136981 */ /* 0x000f22000c1e1900 */
[----:B---3--:R-:W-:-:S03]  /*0c90*/  @P4 LOP3.LUT R5, R5, R22, RZ, 0x3c, !PT ;  /* 0x0000001605054212 */ /* 0x008fc600078e3cff */
[----:B------:R-:W3:Y:S01]  /*0ca0*/  @P6 LDG.E R22, desc[UR6][R12.64+0x120] ;  /* 0x000120060c166981 */ /* 0x000ee2000c1e1900 */
[----:B------:R-:W-:-:S03]  /*0cb0*/  @P4 LOP3.LUT R2, R2, R21, RZ, 0x3c, !PT ;  /* 0x0000001502024212 */ /* 0x000fc600078e3cff */
[----:B------:R-:W3:Y:S01]  /*0cc0*/  @P0 LDG.E R21, desc[UR6][R12.64+0x130] ;  /* 0x000130060c150981 */ /* 0x000ee2000c1e1900 */
[----:B------:R-:W-:Y:S02]  /*0cd0*/  @P4 LOP3.LUT R3, R3, R24, RZ, 0x3c, !PT ;  /* 0x0000001803034212 */ /* 0x000fe400078e3cff */
[----:B------:R-:W-:Y:S01]  /*0ce0*/  @P5 LOP3.LUT R2, R2, R17, RZ, 0x3c, !PT ;  /* 0x0000001102025212 */ /* 0x000fe200078e3cff */
[----:B------:R-:W3:Y:S01]  /*0cf0*/  @P6 LDG.E R24, desc[UR6][R12.64+0x128] ;  /* 0x000128060c186981 */ /* 0x000ee2000c1e1900 */
[----:B------:R-:W-:-:S03]  /*0d00*/  @P5 LOP3.LUT R7, R7, R26, RZ, 0x3c, !PT ;  /* 0x0000001a07075212 */ /* 0x000fc600078e3cff */
[----:B------:R-:W3:Y:S01]  /*0d10*/  @P6 LDG.E R17, desc[UR6][R12.64+0x124] ;  /* 0x000124060c116981 */ /* 0x000ee2000c1e1900 */
[----:B------:R-:W-:-:S03]  /*0d20*/  @P5 LOP3.LUT R5, R5, R28, RZ, 0x3c, !PT ;  /* 0x0000001c05055212 */ /* 0x000fc600078e3cff */
[----:B------:R-:W3:Y:S01]  /*0d30*/  @P0 LDG.E R26, desc[UR6][R12.64+0x12c] ;  /* 0x00012c060c1a0981 */ /* 0x000ee2000c1e1900 */
[----:B------:R-:W-:-:S03]  /*0d40*/  @P5 LOP3.LUT R4, R4, R23, RZ, 0x3c, !PT ;  /* 0x0000001704045212 */ /* 0x000fc600078e3cff */
[----:B------:R-:W3:Y:S04]  /*0d50*/  @P0 LDG.E R28, desc[UR6][R12.64+0x13c] ;  /* 0x00013c060c1c0981 */ /* 0x000ee8000c1e1900 */
[----:B------:R-:W3:Y:S01]  /*0d60*/  @P0 LDG.E R23, desc[UR6][R12.64+0x138] ;  /* 0x000138060c170981 */ /* 0x000ee2000c1e1900 */
[----:B--2---:R-:W-:-:S03]  /*0d70*/  @P5 LOP3.LUT R3, R3, R18, RZ, 0x3c, !PT ;  /* 0x0000001203035212 */ /* 0x004fc600078e3cff */
[----:B------:R-:W2:Y:S01]  /*0d80*/  @P0 LDG.E R18, desc[UR6][R12.64+0x134] ;  /* 0x000134060c120981 */ /* 0x000ea2000c1e1900 */
[----:B------:R-:W-:-:S04]  /*0d90*/  UIADD3 UR4, UPT, UPT, UR4, 0x10, URZ ;  /* 0x0000001004047890 */ /* 0x000fc8000fffe0ff */
[----:B------:R-:W-:Y:S01]  /*0da0*/  UISETP.NE.AND UP0, UPT, UR4, 0x20, UPT ;  /* 0x000000200400788c */ /* 0x000fe2000bf05270 */
[----:B------:R-:W-:Y:S02]  /*0db0*/  @P6 LOP3.LUT R7, R7, R20, RZ, 0x3c, !PT ;  /* 0x0000001407076212 */ /* 0x000fe400078e3cff */
[----:B----4-:R-:W-:Y:S02]  /*0dc0*/  @P6 LOP3.LUT R4, R4, R19, RZ, 0x3c, !PT ;  /* 0x0000001304046212 */ /* 0x010fe400078e3cff */
[----:B---3--:R-:W-:Y:S02]  /*0dd0*/  @P6 LOP3.LUT R5, R5, R22, RZ, 0x3c, !PT ;  /* 0x0000001605056212 */ /* 0x008fe400078e3cff */
[----:B------:R-:W-:Y:S02]  /*0de0*/  @P0 LOP3.LUT R4, R4, R21, RZ, 0x3c, !PT ;  /* 0x0000001504040212 */ /* 0x000fe400078e3cff */
[----:B------:R-:W-:Y:S02]  /*0df0*/  @P6 LOP3.LUT R3, R3, R24, RZ, 0x3c, !PT ;  /* 0x0000001803036212 */ /* 0x000fe400078e3cff */
[----:B------:R-:W-:-:S02]  /*0e00*/  @P6 LOP3.LUT R2, R2, R17, RZ, 0x3c, !PT ;  /* 0x0000001102026212 */ /* 0x000fc400078e3cff */
[----:B------:R-:W-:Y:S02]  /*0e10*/  @P0 LOP3.LUT R7, R7, R26, RZ, 0x3c, !PT ;  /* 0x0000001a07070212 */ /* 0x000fe400078e3cff */
[----:B------:R-:W-:Y:S02]  /*0e20*/  @P0 LOP3.LUT R3, R3, R28, RZ, 0x3c, !PT ;  /* 0x0000001c03030212 */ /* 0x000fe400078e3cff */
[----:B------:R-:W-:Y:S02]  /*0e30*/  @P0 LOP3.LUT R2, R2, R23, RZ, 0x3c, !PT ;  /* 0x0000001702020212 */ /* 0x000fe400078e3cff */
[----:B--2---:R-:W-:Y:S01]  /*0e40*/  @P0 LOP3.LUT R5, R5, R18, RZ, 0x3c, !PT ;  /* 0x0000001205050212 */ /* 0x004fe200078e3cff */
[----:B------:R-:W-:Y:S06]  /*0e50*/  BRA.U UP0, `(.L_x_22) ;  /* 0xfffffff500487547 */ /* 0x000fec000b83ffff */
[----:B------:R-:W-:-:S05]  /*0e60*/  VIADD R0, R0, 0x1 ;  /* 0x0000000100007836 */ /* 0x000fca0000000000 */
[----:B------:R-:W-:-:S13]  /*0e70*/  ISETP.NE.AND P0, PT, R0, 0x5, PT ;  /* 0x000000050000780c */ /* 0x000fda0003f05270 */
[----:B------:R-:W-:Y:S05]  /*0e80*/  @P0 BRA `(.L_x_23) ;  /* 0xfffffff400300947 */ /* 0x000fea000383ffff */
[----:B------:R-:W-:Y:S01]  /*0e90*/  LOP3.LUT R0, R14, 0x3, RZ, 0xc0, !PT ;  /* 0x000000030e007812 */ /* 0x000fe200078ec0ff */
[----:B------:R0:W-:Y:S03]  /*0ea0*/  STL [R1+0x4], R7 ;  /* 0x0000040701007387 */ /* 0x0001e60000100800 */
[----:B------:R-:W-:Y:S01]  /*0eb0*/  ISETP.NE.U32.AND P0, PT, R0, 0x1, PT ;  /* 0x000000010000780c */ /* 0x000fe20003f05070 */
[----:B------:R0:W-:Y:S03]  /*0ec0*/  STL.64 [R1+0x8], R4 ;  /* 0x0000080401007387 */ /* 0x0001e60000100a00 */
[----:B------:R-:W-:Y:S01]  /*0ed0*/  ISETP.NE.AND.EX P0, PT, RZ, RZ, PT, P0 ;  /* 0x000000ffff00720c */ /* 0x000fe20003f05300 */
[----:B------:R0:W-:-:S12]  /*0ee0*/  STL.64 [R1+0x10], R2 ;  /* 0x0000100201007387 */ /* 0x0001d80000100a00 */
[----:B0-----:R-:W-:Y:S05]  /*0ef0*/  @!P0 BRA `(.L_x_21) ;  /* 0x0000001800088947 */ /* 0x001fea0003800000 */
[----:B------:R-:W-:Y:S01]  /*0f00*/  UMOV UR4, URZ ;  /* 0x000000ff00047c82 */ /* 0x000fe20008000000 */
[----:B------:R-:W-:Y:S01]  /*0f10*/  UMOV UR5, URZ ;  /* 0x000000ff00057c82 */ /* 0x000fe20008000000 */
[----:B------:R-:W-:Y:S02]  /*0f20*/  IMAD.MOV.U32 R0, RZ, RZ, RZ ;  /* 0x000000ffff007224 */ /* 0x000fe400078e00ff */
[----:B------:R-:W-:Y:S02]  /*0f30*/  IMAD.MOV.U32 R7, RZ, RZ, RZ ;  /* 0x000000ffff077224 */ /* 0x000fe400078e00ff */
[----:B------:R-:W-:Y:S02]  /*0f40*/  IMAD.U32 R3, RZ, RZ, UR4 ;  /* 0x00000004ff037e24 */ /* 0x000fe4000f8e00ff */
[----:B------:R-:W-:Y:S02]  /*0f50*/  IMAD.U32 R2, RZ, RZ, UR5 ;  /* 0x00000005ff027e24 */ /* 0x000fe4000f8e00ff */
[----:B------:R-:W-:-:S02]  /*0f60*/  IMAD.U32 R5, RZ, RZ, UR4 ;  /* 0x00000004ff057e24 */ /* 0x000fc4000f8e00ff */
[----:B------:R-:W-:-:S07]  /*0f70*/  IMAD.U32 R4, RZ, RZ, UR5 ;  /* 0x00000005ff047e24 */ /* 0x000fce000f8e00ff */
.L_x_25:
[----:B------:R-:W-:-:S06]  /*0f80*/  IMAD R16, R0, 0x4, R1 ;  /* 0x0000000400107824 */ /* 0x000fcc00078e0201 */
[----:B------:R-:W5:Y:S01]  /*0f90*/  LDL R16, [R16+0x4] ;  /* 0x0000040010107983 */ /* 0x000f620000100800 */
[----:B------:R-:W-:-:S05]  /*0fa0*/  UMOV UR4, URZ ;  /* 0x000000ff00047c82 */ /* 0x000fca0008000000 */
.L_x_24:
        /* <DEDUP_REMOVED lines=183> */
[----:B0-----:R-:W-:Y:S05]  /*1b20*/  @P0 BRA `(.L_x_21) ;  /* 0x0000000800fc0947 */ /* 0x001fea0003800000 */
        /* <DEDUP_REMOVED lines=8> */
.L_x_27:
[----:B------:R-:W-:-:S06]  /*1bb0*/  IMAD R16, R0, 0x4, R1 ;  /* 0x0000000400107824 */ /* 0x000fcc00078e0201 */
[----:B------:R-:W5:Y:S01]  /*1bc0*/  LDL R16, [R16+0x4] ;  /* 0x0000040010107983 */ /* 0x000f620000100800 */
[----:B------:R-:W-:-:S05]  /*1bd0*/  UMOV UR4, URZ ;  /* 0x000000ff00047c82 */ /* 0x000fca0008000000 */
.L_x_26:
        /* <DEDUP_REMOVED lines=177> */
[----:B------:R0:W-:Y:S04]  /*26f0*/  STL [R1+0x4], R7 ;  /* 0x0000040701007387 */ /* 0x0001e80000100800 */
[----:B------:R0:W-:Y:S04]  /*2700*/  STL.64 [R1+0x8], R4 ;  /* 0x0000080401007387 */ /* 0x0001e80000100a00 */
[----:B------:R0:W-:Y:S02]  /*2710*/  STL.64 [R1+0x10], R2 ;  /* 0x0000100201007387 */ /* 0x0001e40000100a00 */
.L_x_21:
[----:B------:R-:W-:Y:S05]  /*2720*/  BSYNC.RECONVERGENT B1 ;  /* 0x0000000000017941 */ /* 0x000fea0003800200 */
.L_x_20:
[C---:B------:R-:W-:Y:S01]  /*2730*/  ISETP.GT.U32.AND P0, PT, R14.reuse, 0x3, PT ;  /* 0x000000030e00780c */ /* 0x040fe20003f04070 */
[----:B------:R-:W-:Y:S01]  /*2740*/  VIADD R11, R11, 0x1 ;  /* 0x000000010b0b7836 */ /* 0x000fe20000000000 */
[--C-:B------:R-:W-:Y:S02]  /*2750*/  SHF.R.U64 R14, R14, 0x2, R15.reuse ;  /* 0x000000020e0e7819 */ /* 0x100fe4000000120f */
[----:B------:R-:W-:Y:S02]  /*2760*/  ISETP.GT.U32.AND.EX P0, PT, R15, RZ, PT, P0 ;  /* 0x000000ff0f00720c */ /* 0x000fe40003f04100 */
[----:B------:R-:W-:-:S11]  /*2770*/  SHF.R.U32.HI R15, RZ, 0x2, R15 ;  /* 0x00000002ff0f7819 */ /* 0x000fd6000001160f */
[----:B------:R-:W-:Y:S05]  /*2780*/  @P0 BRA `(.L_x_28) ;  /* 0xffffffd800c40947 */ /* 0x000fea000383ffff */
.L_x_19:
[----:B------:R-:W-:Y:S05]  /*2790*/  BSYNC.RECONVERGENT B0 ;  /* 0x0000000000007941 */ /* 0x000fea0003800200 */
.L_x_18:
[----:B------:R-:W2:Y:S02]  /*27a0*/  LDC R14, c[0x0][0x394] ;  /* 0x0000e500ff0e7b82 */ /* 0x000ea40000000800 */
[----:B--2---:R-:W-:-:S13]  /*27b0*/  ISETP.GE.AND P0, PT, R14, 0x1, PT ;  /* 0x000000010e00780c */ /* 0x004fda0003f06270 */
[----:B------:R-:W-:Y:S05]  /*27c0*/  @!P0 EXIT ;  /* 0x000000000000894d */ /* 0x000fea0003800000 */
[----:B------:R-:W2:Y:S01]  /*27d0*/  LDC R13, c[0x0][0x390] ;  /* 0x0000e400ff0d7b82 */ /* 0x000ea20000000800 */
[----:B------:R-:W3:Y:S01]  /*27e0*/  LDCU.64 UR8, c[0x0][0x388] ;  /* 0x00007100ff0877ac */ /* 0x000ee20008000a00 */
[----:B------:R-:W-:Y:S01]  /*27f0*/  ISETP.NE.AND P0, PT, R14, 0x1, PT ;  /* 0x000000010e00780c */ /* 0x000fe20003f05270 */
[----:B------:R-:W-:Y:S01]  /*2800*/  IMAD.MOV.U32 R11, RZ, RZ, RZ ;  /* 0x000000ffff0b7224 */ /* 0x000fe200078e00ff */
[----:B---3--:R-:W-:-:S06]  /*2810*/  UIMAD UR4, UR9, UR8, URZ ;  /* 0x00000008090472a4 */ /* 0x008fcc000f8e02ff */
[----:B--2---:R-:W-:-:S05]  /*2820*/  IMAD R12, R13, UR4, RZ ;  /* 0x000000040d0c7c24 */ /* 0x004fca000f8e02ff */
[----:B------:R-:W-:Y:S05]  /*2830*/  @!P0 BRA `(.L_x_29) ;  /* 0x0000000400788947 */ /* 0x000fea0003800000 */
[----:B------:R-:W2:Y:S01]  /*2840*/  LDC.64 R8, c[0x0][0x380] ;  /* 0x0000e000ff087b82 */ /* 0x000ea20000000a00 */
[C---:B------:R-:W-:Y:S01]  /*2850*/  LOP3.LUT R0, R10.reuse, 0xaad26b49, RZ, 0x3c, !PT ;  /* 0xaad26b490a007812 */ /* 0x040fe200078e3cff */
[----:B-1----:R-:W-:Y:S01]  /*2860*/  IMAD.MOV.U32 R6, RZ, RZ, -0x266e14b1 ;  /* 0xd991eb4fff067424 */ /* 0x002fe200078e00ff */
[----:B------:R-:W-:Y:S01]  /*2870*/  ISETP.GT.AND P0, PT, R10, -0x1, PT ;  /* 0xffffffff0a00780c */ /* 0x000fe20003f04270 */
[----:B------:R-:W-:Y:S02]  /*2880*/  IMAD R13, R13, UR9, RZ ;  /* 0x000000090d0d7c24 */ /* 0x000fe4000f8e02ff */
[----:B------:R-:W-:Y:S01]  /*2890*/  IMAD R0, R0, 0x4182bed5, RZ ;  /* 0x4182bed500007824 */ /* 0x000fe200078e02ff */
[----:B------:R-:W-:Y:S01]  /*28a0*/  SEL R11, R6, 0x8bf16996, P0 ;  /* 0x8bf16996060b7807 */ /* 0x000fe20000000000 */
[----:B------:R-:W-:Y:S02]  /*28b0*/  IMAD R13, R13, UR8, RZ ;  /* 0x000000080d0d7c24 */ /* 0x000fe4000f8e02ff */
[----:B------:R-:W-:Y:S01]  /*28c0*/  IMAD.MOV.U32 R15, RZ, RZ, R10 ;  /* 0x000000ffff0f7224 */ /* 0x000fe200078e000a */
[----:B------:R-:W-:-:S02]  /*28d0*/  IADD3 R0, PT, PT, R11, 0x700053, R0 ;  /* 0x007000530b007810 */ /* 0x000fc40007ffe000 */
[----:B------:R-:W-:Y:S01]  /*28e0*/  LOP3.LUT R11, R14, 0x7ffffffe, RZ, 0xc0, !PT ;  /* 0x7ffffffe0e0b7812 */ /* 0x000fe200078ec0ff */
[----:B------:R-:W-:-:S04]  /*28f0*/  IMAD.MOV.U32 R14, RZ, RZ, R2 ;  /* 0x000000ffff0e7224 */ /* 0x000fc800078e0002 */
[----:B0-----:R-:W-:-:S07]  /*2900*/  IMAD.MOV R2, RZ, RZ, -R11 ;  /* 0x000000ffff027224 */ /* 0x001fce00078e0a0b */
.L_x_33:
[----:B------:R-:W-:Y:S01]  /*2910*/  SHF.R.U32.HI R6, RZ, 0x2, R7 ;  /* 0x00000002ff067819 */ /* 0x000fe20000011607 */
[----:B---3--:R-:W-:Y:S01]  /*2920*/  IMAD.MOV.U32 R23, RZ, RZ, 0x7f800000 ;  /* 0x7f800000ff177424 */ /* 0x008fe200078e00ff */
[----:B------:R-:W-:Y:S01]  /*2930*/  SHF.R.U32.HI R19, RZ, 0x2, R4 ;  /* 0x00000002ff137819 */ /* 0x000fe20000011604 */
[----:B------:R-:W-:Y:S01]  /*2940*/  BSSY.RECONVERGENT B0, `(.L_x_30) ;  /* 0x000003f000007945 */ /* 0x000fe20003800200 */
[----:B------:R-:W-:Y:S01]  /*2950*/  LOP3.LUT R6, R6, R7, RZ, 0x3c, !PT ;  /* 0x0000000706067212 */ /* 0x000fe200078e3cff */
[----:B------:R-:W-:Y:S01]  /*2960*/  IMAD.SHL.U32 R7, R3, 0x10, RZ ;  /* 0x0000001003077824 */ /* 0x000fe200078e00ff */
[----:B------:R-:W-:-:S03]  /*2970*/  LOP3.LUT R19, R19, R4, RZ, 0x3c, !PT ;  /* 0x0000000413137212 */ /* 0x000fc600078e3cff */
[----:B------:R-:W-:-:S05]  /*2980*/  IMAD.SHL.U32 R16, R6, 0x2, RZ ;  /* 0x0000000206107824 */ /* 0x000fca00078e00ff */
[----:B------:R-:W-:Y:S01]  /*2990*/  LOP3.LUT R16, R6, R16, R7, 0x96, !PT ;  /* 0x0000001006107212 */ /* 0x000fe200078e9607 */
[----:B------:R-:W-:-:S03]  /*29a0*/  IMAD.MOV.U32 R7, RZ, RZ, 0x2f800000 ;  /* 0x2f800000ff077424 */ /* 0x000fc600078e00ff */
[----:B------:R-:W-:Y:S01]  /*29b0*/  LOP3.LUT R17, R16, R3, RZ, 0x3c, !PT ;  /* 0x0000000310117212 */ /* 0x000fe200078e3cff */
[----:B------:R-:W-:-:S03]  /*29c0*/  IMAD.MOV.U32 R16, RZ, RZ, 0x3e055027 ;  /* 0x3e055027ff107424 */ /* 0x000fc600078e00ff */
[----:B------:R-:W-:Y:S01]  /*29d0*/  IADD3 R6, PT, PT, R0, -0x587c5, R17 ;  /* 0xfffa783b00067810 */ /* 0x000fe20007ffe011 */
[----:B------:R-:W-:-:S03]  /*29e0*/  IMAD.SHL.U32 R4, R17, 0x10, RZ ;  /* 0x0000001011047824 */ /* 0x000fc600078e00ff */
[----:B------:R-:W-:-:S05]  /*29f0*/  I2FP.F32.U32 R6, R6 ;  /* 0x0000000600067245 */ /* 0x000fca0000201000 */
[----:B------:R-:W-:-:S05]  /*2a00*/  FFMA R6, R6, R7, 1.1641532182693481445e-10 ;  /* 0x2f00000006067423 */ /* 0x000fca0000000007 */
[----:B------:R-:W-:-:S13]  /*2a10*/  FSETP.GEU.AND P0, PT, R6, 1.175494350822287508e-38, PT ;  /* 0x008000000600780b */ /* 0x000fda0003f0e000 */
[----:B------:R-:W-:-:S04]  /*2a20*/  @!P0 FMUL R6, R6, 8388608 ;  /* 0x4b00000006068820 */ /* 0x000fc80000400000 */
[----:B------:R-:W-:-:S05]  /*2a30*/  VIADD R7, R6, 0xc0d55555 ;  /* 0xc0d5555506077836 */ /* 0x000fca0000000000 */
[----:B------:R-:W-:-:S05]  /*2a40*/  LOP3.LUT R21, R7, 0xff800000, RZ, 0xc0, !PT ;  /* 0xff80000007157812 */ /* 0x000fca00078ec0ff */
[----:B------:R-:W-:Y:S01]  /*2a50*/  IMAD.IADD R7, R6, 0x1, -R21 ;  /* 0x0000000106077824 */ /* 0x000fe200078e0a15 */
[----:B------:R-:W-:-:S03]  /*2a60*/  I2FP.F32.S32 R21, R21 ;  /* 0x0000001500157245 */ /* 0x000fc60000201400 */
[----:B------:R-:W-:-:S04]  /*2a70*/  FADD R7, R7, -1 ;  /* 0xbf80000007077421 */ /* 0x000fc80000000000 */
[----:B------:R-:W-:-:S04]  /*2a80*/  FFMA R16, R7, -R16, 0.14084610342979431152 ;  /* 0x3e1039f607107423 */ /* 0x000fc80000000810 */
[----:B------:R-:W-:-:S04]  /*2a90*/  FFMA R16, R7, R16, -0.12148627638816833496 ;  /* 0xbdf8cdcc07107423 */ /* 0x000fc80000000010 */
[----:B------:R-:W-:-:S04]  /*2aa0*/  FFMA R16, R7, R16, 0.13980610668659210205 ;  /* 0x3e0f295507107423 */ /* 0x000fc80000000010 */
[----:B------:R-:W-:-:S04]  /*2ab0*/  FFMA R16, R7, R16, -0.16684235632419586182 ;  /* 0xbe2ad8b907107423 */ /* 0x000fc80000000010 */
[----:B------:R-:W-:-:S04]  /*2ac0*/  FFMA R16, R7, R16, 0.20012299716472625732 ;  /* 0x3e4ced0b07107423 */ /* 0x000fc80000000010 */
[----:B------:R-:W-:-:S04]  /*2ad0*/  FFMA R16, R7, R16, -0.24999669194221496582 ;  /* 0xbe7fff2207107423 */ /* 0x000fc80000000010 */
[----:B------:R-:W-:-:S04]  /*2ae0*/  FFMA R16, R7, R16, 0.33333182334899902344 ;  /* 0x3eaaaa7807107423 */ /* 0x000fc80000000010 */
[C---:B------:R-:W-:Y:S01]  /*2af0*/  FFMA R18, R7.reuse, R16, -0.5 ;  /* 0xbf00000007127423 */ /* 0x040fe20000000010 */
[----:B------:R-:W-:Y:S02]  /*2b00*/  FSEL R16, RZ, -23, P0 ;  /* 0xc1b80000ff107808 */ /* 0x000fe40000000000 */
[----:B------:R-:W-:Y:S01]  /*2b10*/  ISETP.GT.U32.AND P0, PT, R6, 0x7f7fffff, PT ;  /* 0x7f7fffff0600780c */ /* 0x000fe20003f04070 */
[----:B------:R-:W-:Y:S02]  /*2b20*/  FMUL R18, R7, R18 ;  /* 0x0000001207127220 */ /* 0x000fe40000400000 */
[----:B------:R-:W-:Y:S02]  /*2b30*/  FFMA R16, R21, 1.1920928955078125e-07, R16 ;  /* 0x3400000015107823 */ /* 0x000fe40000000010 */
[----:B------:R-:W-:Y:S01]  /*2b40*/  FFMA R21, R7, R18, R7 ;  /* 0x0000001207157223 */ /* 0x000fe20000000007 */
[----:B------:R-:W-:-:S03]  /*2b50*/  IMAD.SHL.U32 R7, R19, 0x2, RZ ;  /* 0x0000000213077824 */ /* 0x000fc600078e00ff */
[----:B------:R-:W-:Y:S02]  /*2b60*/  FFMA R16, R16, 0.69314718246459960938, R21 ;  /* 0x3f31721810107823 */ /* 0x000fe40000000015 */
[----:B------:R-:W-:Y:S01]  /*2b70*/  LOP3.LUT R4, R19, R7, R4, 0x96, !PT ;  /* 0x0000000713047212 */ /* 0x000fe200078e9604 */
[----:B------:R-:W-:Y:S02]  /*2b80*/  IMAD.MOV.U32 R7, RZ, RZ, 0x30c90fdb ;  /* 0x30c90fdbff077424 */ /* 0x000fe400078e00ff */
[C---:B------:R-:W-:Y:S01]  /*2b90*/  @P0 FFMA R16, R6.reuse, R23, +INF ;  /* 0x7f80000006100423 */ /* 0x040fe20000000017 */
[----:B------:R-:W-:Y:S02]  /*2ba0*/  FSETP.NEU.AND P0, PT, R6, RZ, PT ;  /* 0x000000ff0600720b */ /* 0x000fe40003f0d000 */
[----:B------:R-:W-:Y:S01]  /*2bb0*/  LOP3.LUT R19, R4, R17, RZ, 0x3c, !PT ;  /* 0x0000001104137212 */ /* 0x000fe200078e3cff */
[----:B------:R-:W-:-:S04]  /*2bc0*/  FMUL R16, R16, -2 ;  /* 0xc000000010107820 */ /* 0x000fc80000400000 */
[----:B------:R-:W-:Y:S01]  /*2bd0*/  IMAD.IADD R4, R19, 0x1, R0 ;  /* 0x0000000113047824 */ /* 0x000fe200078e0200 */
[----:B------:R-:W-:-:S04]  /*2be0*/  FSEL R21, R16, +INF , P0 ;  /* 0x7f80000010157808 */ /* 0x000fc80000000000 */
[----:B------:R0:W1:Y:S01]  /*2bf0*/  MUFU.RSQ R18, R21 ;  /* 0x0000001500127308 */ /* 0x0000620000001400 */
[----:B------:R-:W-:Y:S01]  /*2c00*/  VIADD R6, R21, 0xf3000000 ;  /* 0xf300000015067836 */ /* 0x000fe20000000000 */
[----:B------:R-:W-:-:S04]  /*2c10*/  I2FP.F32.U32 R4, R4 ;  /* 0x0000000400047245 */ /* 0x000fc80000201000 */
[----:B------:R-:W-:Y:S01]  /*2c20*/  ISETP.GT.U32.AND P0, PT, R6, 0x727fffff, PT ;  /* 0x727fffff0600780c */ /* 0x000fe20003f04070 */
[----:B------:R-:W-:Y:S01]  /*2c30*/  FFMA R16, R4, R7, 7.314590599882819788e-10 ;  /* 0x30490fdb04107423 */ /* 0x000fe20000000007 */
[----:B------:R-:W-:Y:S02]  /*2c40*/  IMAD.MOV.U32 R7, RZ, RZ, R5 ;  /* 0x000000ffff077224 */ /* 0x000fe400078e0005 */
[----:B------:R-:W-:Y:S02]  /*2c50*/  IMAD.MOV.U32 R5, RZ, RZ, R3 ;  /* 0x000000ffff057224 */ /* 0x000fe400078e0003 */
[----:B------:R-:W-:Y:S02]  /*2c60*/  IMAD.MOV.U32 R4, RZ, RZ, R14 ;  /* 0x000000ffff047224 */ /* 0x000fe400078e000e */
[----:B------:R-:W-:Y:S02]  /*2c70*/  IMAD.MOV.U32 R6, RZ, RZ, R0 ;  /* 0x000000ffff067224 */ /* 0x000fe400078e0000 */
[----:B------:R-:W-:-:S02]  /*2c80*/  IMAD.MOV.U32 R14, RZ, RZ, R17 ;  /* 0x000000ffff0e7224 */ /* 0x000fc400078e0011 */
[----:B------:R-:W-:Y:S01]  /*2c90*/  IMAD.MOV.U32 R3, RZ, RZ, R19 ;  /* 0x000000ffff037224 */ /* 0x000fe200078e0013 */
[----:B01----:R-:W-:Y:S06]  /*2ca0*/  @!P0 BRA `(.L_x_31) ;  /* 0x0000000000108947 */ /* 0x003fec0003800000 */
[----:B------:R-:W-:Y:S01]  /*2cb0*/  IMAD.MOV.U32 R0, RZ, RZ, R21 ;  /* 0x000000ffff007224 */ /* 0x000fe200078e0015 */
[----:B------:R-:W-:-:S07]  /*2cc0*/  MOV R22, 0x2ce0 ;  /* 0x00002ce000167802 */ /* 0x000fce0000000f00 */
[----:B--2---:R-:W-:Y:S05]  /*2cd0*/  CALL.REL.NOINC `($__internal_1_$__cuda_sm20_sqrt_rn_f32_slowpath) ;  /* 0x0000000400747944 */ /* 0x004fea0003c00000 */
[----:B------:R-:W-:Y:S05]  /*2ce0*/  BRA `(.L_x_32) ;  /* 0x0000000000107947 */ /* 0x000fea0003800000 */
.L_x_31:
[----:B------:R-:W-:Y:S01]  /*2cf0*/  FMUL.FTZ R0, R21, R18 ;  /* 0x0000001215007220 */ /* 0x000fe20000410000 */
[----:B------:R-:W-:-:S03]  /*2d00*/  FMUL.FTZ R18, R18, 0.5 ;  /* 0x3f00000012127820 */ /* 0x000fc60000410000 */
[----:B------:R-:W-:-:S04]  /*2d10*/  FFMA R17, -R0, R0, R21 ;  /* 0x0000000000117223 */ /* 0x000fc80000000115 */
[----:B------:R-:W-:-:S07]  /*2d20*/  FFMA R0, R17, R18, R0 ;  /* 0x0000001211007223 */ /* 0x000fce0000000000 */
.L_x_32:
[----:B------:R-:W-:Y:S05]  /*2d30*/  BSYNC.RECONVERGENT B0 ;  /* 0x0000000000007941 */ /* 0x000fea0003800200 */
.L_x_30:
[----:B------:R-:W-:Y:S01]  /*2d40*/  FMUL.RZ R20, R16, 0.15915493667125701904 ;  /* 0x3e22f98310147820 */ /* 0x000fe2000040c000 */
[----:B--2---:R-:W-:-:S03]  /*2d50*/  IMAD.WIDE R16, R15, 0x4, R8 ;  /* 0x000000040f107825 */ /* 0x004fc600078e0208 */
[----:B------:R-:W0:Y:S01]  /*2d60*/  MUFU.SIN R21, R20 ;  /* 0x0000001400157308 */ /* 0x000e220000000400 */
[----:B------:R-:W-:Y:S02]  /*2d70*/  VIADD R2, R2, 0x2 ;  /* 0x0000000202027836 */ /* 0x000fe40000000000 */
[----:B------:R-:W-:-:S03]  /*2d80*/  IMAD.WIDE R18, R12, 0x4, R16 ;  /* 0x000000040c127825 */ /* 0x000fc600078e0210 */
[----:B------:R-:W-:Y:S01]  /*2d90*/  ISETP.NE.AND P0, PT, R2, RZ, PT ;  /* 0x000000ff0200720c */ /* 0x000fe20003f05270 */
[----:B------:R-:W-:Y:S01]  /*2da0*/  IMAD R15, R13, 0x2, R15 ;  /* 0x000000020d0f7824 */ /* 0x000fe200078e020f */
[----:B------:R-:W1:Y:S01]  /*2db0*/  MUFU.COS R23, R20 ;  /* 0x0000001400177308 */ /* 0x000e620000000000 */
[----:B0-----:R-:W-:-:S05]  /*2dc0*/  FMUL R21, R21, R0 ;  /* 0x0000000015157220 */ /* 0x001fca0000400000 */
[----:B------:R3:W-:Y:S01]  /*2dd0*/  STG.E desc[UR6][R16.64], R21 ;  /* 0x0000001510007986 */ /* 0x0007e2000c101906 */
[----:B-1----:R-:W-:Y:S01]  /*2de0*/  FMUL R23, R23, R0 ;  /* 0x0000000017177220 */ /* 0x002fe20000400000 */
[----:B------:R-:W-:-:S04]  /*2df0*/  VIADD R0, R6, 0xb0f8a ;  /* 0x000b0f8a06007836 */ /* 0x000fc80000000000 */
[----:B------:R3:W-:Y:S01]  /*2e00*/  STG.E desc[UR6][R18.64], R23 ;  /* 0x0000001712007986 */ /* 0x0007e2000c101906 */
[----:B------:R-:W-:Y:S05]  /*2e10*/  @P0 BRA `(.L_x_33) ;  /* 0xfffffff800bc0947 */ /* 0x000fea000383ffff */
.L_x_29:
[----:B------:R-:W2:Y:S02]  /*2e20*/  LDC R0, c[0x0][0x394] ;  /* 0x0000e500ff007b82 */ /* 0x000ea40000000800 */
[----:B--2---:R-:W-:-:S04]  /*2e30*/  LOP3.LUT R0, R0, 0x1, RZ, 0xc0, !PT ;  /* 0x0000000100007812 */ /* 0x004fc800078ec0ff */
[----:B------:R-:W-:-:S13]  /*2e40*/  ISETP.NE.U32.AND P0, PT, R0, 0x1, PT ;  /* 0x000000010000780c */ /* 0x000fda0003f05070 */
[----:B------:R-:W-:Y:S05]  /*2e50*/  @P0 EXIT ;  /* 0x000000000000094d */ /* 0x000fea0003800000 */
[----:B------:R-:W-:Y:S01]  /*2e60*/  SHF.R.U32.HI R0, RZ, 0x2, R7 ;  /* 0x00000002ff007819 */ /* 0x000fe20000011607 */
[----:B01----:R-:W-:Y:S01]  /*2e70*/  IMAD.SHL.U32 R5, R3, 0x10, RZ ;  /* 0x0000001003057824 */ /* 0x003fe200078e00ff */
[----:B------:R-:W-:Y:S01]  /*2e80*/  BSSY.RECONVERGENT B0, `(.L_x_34) ;  /* 0x000003a000007945 */ /* 0x000fe20003800200 */
[----:B------:R-:W-:Y:S01]  /*2e90*/  IMAD.MOV.U32 R8, RZ, RZ, 0x3e055027 ;  /* 0x3e055027ff087424 */ /* 0x000fe200078e00ff */
[----:B------:R-:W-:Y:S01]  /*2ea0*/  LOP3.LUT R0, R0, R7, RZ, 0x3c, !PT ;  /* 0x0000000700007212 */ /* 0x000fe200078e3cff */
[----:B------:R-:W-:-:S04]  /*2eb0*/  IMAD.MOV.U32 R9, RZ, RZ, 0x7f800000 ;  /* 0x7f800000ff097424 */ /* 0x000fc800078e00ff */
[----:B------:R-:W-:-:S05]  /*2ec0*/  IMAD.SHL.U32 R2, R0, 0x2, RZ ;  /* 0x0000000200027824 */ /* 0x000fca00078e00ff */
[----:B------:R-:W-:Y:S01]  /*2ed0*/  LOP3.LUT R2, R0, R2, R5, 0x96, !PT ;  /* 0x0000000200027212 */ /* 0x000fe200078e9605 */
[----:B------:R-:W-:-:S03]  /*2ee0*/  IMAD.MOV.U32 R5, RZ, RZ, 0x2f800000 ;  /* 0x2f800000ff057424 */ /* 0x000fc600078e00ff */
[----:B------:R-:W-:-:S04]  /*2ef0*/  LOP3.LUT R3, R2, R3, RZ, 0x3c, !PT ;  /* 0x0000000302037212 */ /* 0x000fc800078e3cff */
[----:B------:R-:W-:-:S04]  /*2f00*/  IADD3 R0, PT, PT, R6, 0x587c5, R3 ;  /* 0x000587c506007810 */ /* 0x000fc80007ffe003 */
        /* <DEDUP_REMOVED lines=20> */
[----:B------:R-:W-:Y:S01]  /*3050*/  FFMA R2, R5, 1.1920928955078125e-07, R2 ;  /* 0x3400000005027823 */ /* 0x000fe20000000002 */
[----:B------:R-:W-:Y:S01]  /*3060*/  SHF.R.U32.HI R5, RZ, 0x2, R4 ;  /* 0x00000002ff057819 */ /* 0x000fe20000011604 */
[----:B------:R-:W-:-:S03]  /*3070*/  FFMA R7, R7, R8, R7 ;  /* 0x0000000807077223 */ /* 0x000fc60000000007 */
[----:B------:R-:W-:Y:S01]  /*3080*/  LOP3.LUT R5, R5, R4, RZ, 0x3c, !PT ;  /* 0x0000000405057212 */ /* 0x000fe200078e3cff */
[----:B------:R-:W-:Y:S01]  /*3090*/  FFMA R7, R2, 0.69314718246459960938, R7 ;  /* 0x3f31721802077823 */ /* 0x000fe20000000007 */
[----:B------:R-:W-:-:S03]  /*30a0*/  IMAD.SHL.U32 R2, R3, 0x10, RZ ;  /* 0x0000001003027824 */ /* 0x000fc600078e00ff */
[C---:B------:R-:W-:Y:S01]  /*30b0*/  @P0 FFMA R7, R0.reuse, R9, +INF ;  /* 0x7f80000000070423 */ /* 0x040fe20000000009 */
[----:B------:R-:W-:Y:S01]  /*30c0*/  FSETP.NEU.AND P0, PT, R0, RZ, PT ;  /* 0x000000ff0000720b */ /* 0x000fe20003f0d000 */
[----:B------:R-:W-:Y:S02]  /*30d0*/  IMAD.SHL.U32 R4, R5, 0x2, RZ ;  /* 0x0000000205047824 */ /* 0x000fe400078e00ff */
[----:B------:R-:W-:-:S03]  /*30e0*/  FMUL R7, R7, -2 ;  /* 0xc000000007077820 */ /* 0x000fc60000400000 */
[----:B------:R-:W-:Y:S01]  /*30f0*/  LOP3.LUT R2, R5, R4, R2, 0x96, !PT ;  /* 0x0000000405027212 */ /* 0x000fe200078e9602 */
[----:B------:R-:W-:Y:S01]  /*3100*/  IMAD.MOV.U32 R4, RZ, RZ, 0x30c90fdb ;  /* 0x30c90fdbff047424 */ /* 0x000fe200078e00ff */
[----:B------:R-:W-:Y:S02]  /*3110*/  FSEL R7, R7, +INF , P0 ;  /* 0x7f80000007077808 */ /* 0x000fe40000000000 */
[----:B------:R-:W-:Y:S02]  /*3120*/  LOP3.LUT R3, R2, R3, RZ, 0x3c, !PT ;  /* 0x0000000302037212 */ /* 0x000fe400078e3cff */
[----:B------:R0:W1:Y:S01]  /*3130*/  MUFU.RSQ R2, R7 ;  /* 0x0000000700027308 */ /* 0x0000620000001400 */
[----:B------:R-:W-:Y:S01]  /*3140*/  VIADD R0, R7, 0xf3000000 ;  /* 0xf300000007007836 */ /* 0x000fe20000000000 */
[----:B------:R-:W-:-:S04]  /*3150*/  IADD3 R3, PT, PT, R6, 0xb0f8a, R3 ;  /* 0x000b0f8a06037810 */ /* 0x000fc80007ffe003 */
[----:B------:R-:W-:Y:S02]  /*3160*/  ISETP.GT.U32.AND P0, PT, R0, 0x727fffff, PT ;  /* 0x727fffff0000780c */ /* 0x000fe40003f04070 */
[----:B------:R-:W-:-:S05]  /*3170*/  I2FP.F32.U32 R3, R3 ;  /* 0x0000000300037245 */ /* 0x000fca0000201000 */
[----:B------:R-:W-:-:S06]  /*3180*/  FFMA R4, R3, R4, 7.314590599882819788e-10 ;  /* 0x30490fdb03047423 */ /* 0x000fcc0000000004 */
[----:B01----:R-:W-:Y:S05]  /*3190*/  @!P0 BRA `(.L_x_35) ;  /* 0x0000000000108947 */ /* 0x003fea0003800000 */
[----:B------:R-:W-:Y:S01]  /*31a0*/  IMAD.MOV.U32 R0, RZ, RZ, R7 ;  /* 0x000000ffff007224 */ /* 0x000fe200078e0007 */
[----:B------:R-:W-:-:S07]  /*31b0*/  MOV R22, 0x31d0 ;  /* 0x000031d000167802 */ /* 0x000fce0000000f00 */
[----:B---3--:R-:W-:Y:S05]  /*31c0*/  CALL.REL.NOINC `($__internal_1_$__cuda_sm20_sqrt_rn_f32_slowpath) ;  /* 0x0000000000387944 */ /* 0x008fea0003c00000 */
[----:B------:R-:W-:Y:S05]  /*31d0*/  BRA `(.L_x_36) ;  /* 0x0000000000107947 */ /* 0x000fea0003800000 */
.L_x_35:
[----:B------:R-:W-:Y:S01]  /*31e0*/  FMUL.FTZ R0, R7, R2 ;  /* 0x0000000207007220 */ /* 0x000fe20000410000 */
[----:B------:R-:W-:-:S03]  /*31f0*/  FMUL.FTZ R2, R2, 0.5 ;  /* 0x3f00000002027820 */ /* 0x000fc60000410000 */
[----:B------:R-:W-:-:S04]  /*3200*/  FFMA R3, -R0, R0, R7 ;  /* 0x0000000000037223 */ /* 0x000fc80000000107 */
[----:B------:R-:W-:-:S07]  /*3210*/  FFMA R0, R3, R2, R0 ;  /* 0x0000000203007223 */ /* 0x000fce0000000000 */
.L_x_36:
[----:B------:R-:W-:Y:S05]  /*3220*/  BSYNC.RECONVERGENT B0 ;  /* 0x0000000000007941 */ /* 0x000fea0003800200 */
.L_x_34:
[----:B------:R-:W0:Y:S01]  /*3230*/  LDC.64 R2, c[0x0][0x380] ;  /* 0x0000e000ff027b82 */ /* 0x000e220000000a00 */
[----:B------:R-:W-:Y:S01]  /*3240*/  FMUL.RZ R4, R4, 0.15915493667125701904 ;  /* 0x3e22f98304047820 */ /* 0x000fe2000040c000 */
[----:B------:R-:W-:-:S03]  /*3250*/  IMAD R11, R12, R11, R10 ;  /* 0x0000000b0c0b7224 */ /* 0x000fc600078e020a */
[----:B------:R-:W1:Y:S02]  /*3260*/  MUFU.SIN R5, R4 ;  /* 0x0000000400057308 */ /* 0x000e640000000400 */
[----:B-1----:R-:W-:Y:S01]  /*3270*/  FMUL R5, R5, R0 ;  /* 0x0000000005057220 */ /* 0x002fe20000400000 */
[----:B0-----:R-:W-:-:S05]  /*3280*/  IMAD.WIDE R2, R11, 0x4, R2 ;  /* 0x000000040b027825 */ /* 0x001fca00078e0202 */
[----:B------:R-:W-:Y:S01]  /*3290*/  STG.E desc[UR6][R2.64], R5 ;  /* 0x0000000502007986 */ /* 0x000fe2000c101906 */
[----:B------:R-:W-:Y:S05]  /*32a0*/  EXIT ;  /* 0x000000000000794d */ /* 0x000fea0003800000 */
        .weak           $__internal_1_$__cuda_sm20_sqrt_rn_f32_slowpath
        .type           $__internal_1_$__cuda_sm20_sqrt_rn_f32_slowpath,@function
        .size           $__internal_1_$__cuda_sm20_sqrt_rn_f32_slowpath,(.L_x_119 - $__internal_1_$__cuda_sm20_sqrt_rn_f32_slowpath)
$__internal_1_$__cuda_sm20_sqrt_rn_f32_slowpath:
[----:B------:R-:W-:-:S13]  /*32b0*/  LOP3.LUT P0, RZ, R0, 0x7fffffff, RZ, 0xc0, !PT ;  /* 0x7fffffff00ff7812 */ /* 0x000fda000780c0ff */
[----:B------:R-:W-:Y:S01]  /*32c0*/  @!P0 IMAD.MOV.U32 R17, RZ, RZ, R0 ;  /* 0x000000ffff118224 */ /* 0x000fe200078e0000 */
[----:B------:R-:W-:Y:S06]  /*32d0*/  @!P0 BRA `(.L_x_37) ;  /* 0x0000000000408947 */ /* 0x000fec0003800000 */
[----:B------:R-:W-:-:S13]  /*32e0*/  FSETP.GEU.FTZ.AND P0, PT, R0, RZ, PT ;  /* 0x000000ff0000720b */ /* 0x000fda0003f1e000 */
[----:B------:R-:W-:Y:S01]  /*32f0*/  @!P0 IMAD.MOV.U32 R17, RZ, RZ, 0x7fffffff ;  /* 0x7fffffffff118424 */ /* 0x000fe200078e00ff */
[----:B------:R-:W-:Y:S06]  /*3300*/  @!P0 BRA `(.L_x_37) ;  /* 0x0000000000348947 */ /* 0x000fec0003800000 */
[----:B------:R-:W-:-:S13]  /*3310*/  FSETP.GTU.FTZ.AND P0, PT, |R0|, +INF , PT ;  /* 0x7f8000000000780b */ /* 0x000fda0003f1c200 */
[----:B------:R-:W-:Y:S01]  /*3320*/  @P0 FADD.FTZ R17, R0, 1 ;  /* 0x3f80000000110421 */ /* 0x000fe20000010000 */
[----:B------:R-:W-:Y:S06]  /*3330*/  @P0 BRA `(.L_x_37) ;  /* 0x0000000000280947 */ /* 0x000fec0003800000 */
[----:B------:R-:W-:-:S13]  /*3340*/  FSETP.NEU.FTZ.AND P0, PT, |R0|, +INF , PT ;  /* 0x7f8000000000780b */ /* 0x000fda0003f1d200 */
[----:B------:R-:W-:-:S04]  /*3350*/  @P0 FFMA R18, R0, 1.84467440737095516160e+19, RZ ;  /* 0x5f80000000120823 */ /* 0x000fc800000000ff */
[----:B------:R-:W0:Y:S02]  /*3360*/  @P0 MUFU.RSQ R17, R18 ;  /* 0x0000001200110308 */ /* 0x000e240000001400 */
[----:B0-----:R-:W-:Y:S01]  /*3370*/  @P0 FMUL.FTZ R19, R18, R17 ;  /* 0x0000001112130220 */ /* 0x001fe20000410000 */
[----:B------:R-:W-:Y:S01]  /*3380*/  @P0 FMUL.FTZ R21, R17, 0.5 ;  /* 0x3f00000011150820 */ /* 0x000fe20000410000 */
[----:B------:R-:W-:Y:S02]  /*3390*/  @!P0 IMAD.MOV.U32 R17, RZ, RZ, R0 ;  /* 0x000000ffff118224 */ /* 0x000fe400078e0000 */
[----:B------:R-:W-:-:S04]  /*33a0*/  @P0 FADD.FTZ R20, -R19, -RZ ;  /* 0x800000ff13140221 */ /* 0x000fc80000010100 */
[----:B------:R-:W-:-:S04]  /*33b0*/  @P0 FFMA R20, R19, R20, R18 ;  /* 0x0000001413140223 */ /* 0x000fc80000000012 */
[----:B------:R-:W-:-:S04]  /*33c0*/  @P0 FFMA R20, R20, R21, R19 ;  /* 0x0000001514140223 */ /* 0x000fc80000000013 */
[----:B------:R-:W-:-:S07]  /*33d0*/  @P0 FMUL.FTZ R17, R20, 2.3283064365386962891e-10 ;  /* 0x2f80000014110820 */ /* 0x000fce0000410000 */
.L_x_37:
[----:B------:R-:W-:Y:S02]  /*33e0*/  IMAD.MOV.U32 R18, RZ, RZ, R22 ;  /* 0x000000ffff127224 */ /* 0x000fe400078e0016 */
[----:B------:R-:W-:Y:S02]  /*33f0*/  IMAD.MOV.U32 R19, RZ, RZ, 0x0 ;  /* 0x00000000ff137424 */ /* 0x000fe400078e00ff */
[----:B------:R-:W-:Y:S02]  /*3400*/  IMAD.MOV.U32 R0, RZ, RZ, R17 ;  /* 0x000000ffff007224 */ /* 0x000fe400078e0011 */
[----:B------:R-:W-:Y:S05]  /*3410*/  RET.REL.NODEC R18 `(_Z10InitializePfiiii) ;  /* 0xffffffc812f87950 */ /* 0x000fea0003c3ffff */
.L_x_38:
        /* <DEDUP_REMOVED lines=14> */
.L_x_119:


//--------------------- .text._Z4CopyPfS_iii      --------------------------
	.section	.text._Z4CopyPfS_iii,"ax",@progbits
	.align	128
        .global         _Z4CopyPfS_iii
        .type           _Z4CopyPfS_iii,@function
        .size           _Z4CopyPfS_iii,(.L_x_128 - _Z4CopyPfS_iii)
        .other          _Z4CopyPfS_iii,@"STO_CUDA_ENTRY STV_DEFAULT"
_Z4CopyPfS_iii:
.text._Z4CopyPfS_iii:
        /* <DEDUP_REMOVED lines=26> */
[----:B--2---:R-:W-:-:S05]  /*01a0*/  IMAD.WIDE R4, R7, 0x4, R4 ;  /* 0x0000000407047825 */ /* 0x004fca00078e0204 */
[----:B---3--:R-:W-:Y:S01]  /*01b0*/  STG.E desc[UR4][R4.64], R3 ;  /* 0x0000000304007986 */ /* 0x008fe2000c101904 */
[----:B------:R-:W-:Y:S05]  /*01c0*/  EXIT ;  /* 0x000000000000794d */ /* 0x000fea0003800000 */
.L_x_39:
        /* <DEDUP_REMOVED lines=11> */
.L_x_128:


//--------------------- .text._Z19compute_mean_stddevPfS_S_iii --------------------------
	.section	.text._Z19compute_mean_stddevPfS_S_iii,"ax",@progbits
	.align	128
        .global         _Z19compute_mean_stddevPfS_S_iii
        .type           _Z19compute_mean_stddevPfS_S_iii,@function
        .size           _Z19compute_mean_stddevPfS_S_iii,(.L_x_121 - _Z19compute_mean_stddevPfS_S_iii)
        .other          _Z19compute_mean_stddevPfS_S_iii,@"STO_CUDA_ENTRY STV_DEFAULT"
_Z19compute_mean_stddevPfS_S_iii:
.text._Z19compute_mean_stddevPfS_S_iii:
[----:B------:R-:W-:Y:S01]  /*0000*/  LDC R1, c[0x0][0x37c] ;  /* 0x0000df00ff017b82 */ /* 0x000fe20000000800 */
[----:B------:R-:W0:Y:S01]  /*0010*/  S2R R2, SR_TID.X ;  /* 0x0000000000027919 */ /* 0x000e220000002100 */
[----:B------:R-:W0:Y:S01]  /*0020*/  LDCU UR4, c[0x0][0x360] ;  /* 0x00006c00ff0477ac */ /* 0x000e220008000800 */
[----:B------:R-:W0:Y:S01]  /*0030*/  S2R R3, SR_CTAID.X ;  /* 0x0000000000037919 */ /* 0x000e220000002500 */
[----:B------:R-:W1:Y:S01]  /*0040*/  LDCU UR5, c[0x0][0x3a0] ;  /* 0x00007400ff0577ac */ /* 0x000e620008000800 */
[----:B0-----:R-:W-:-:S05]  /*0050*/  IMAD R2, R3, UR4, R2 ;  /* 0x0000000403027c24 */ /* 0x001fca000f8e0202 */
[----:B-1----:R-:W-:-:S13]  /*0060*/  ISETP.GE.AND P0, PT, R2, UR5, PT ;  /* 0x0000000502007c0c */ /* 0x002fda000bf06270 */
[----:B------:R-:W-:Y:S05]  /*0070*/  @P0 EXIT ;  /* 0x000000000000094d */ /* 0x000fea0003800000 */
[----:B------:R-:W0:Y:S01]  /*0080*/  LDCU.64 UR4, c[0x0][0x398] ;  /* 0x00007300ff0477ac */ /* 0x000e220008000a00 */
[----:B------:R-:W-:Y:S01]  /*0090*/  HFMA2 R8, -RZ, RZ, 0, 0 ;  /* 0x00000000ff087431 */ /* 0x000fe200000001ff */
[----:B------:R-:W1:Y:S01]  /*00a0*/  LDCU.64 UR8, c[0x0][0x358] ;  /* 0x00006b00ff0877ac */ /* 0x000e620008000a00 */
[----:B0-----:R-:W-:Y:S02]  /*00b0*/  MOV R5, UR5 ;  /* 0x0000000500057c02 */ /* 0x001fe40008000f00 */
[----:B------:R-:W-:Y:S02]  /*00c0*/  MOV R4, UR4 ;  /* 0x0000000400047c02 */ /* 0x000fe40008000f00 */
[----:B------:R-:W-:Y:S02]  /*00d0*/  ISETP.GE.AND P0, PT, R5, 0x1, PT ;  /* 0x000000010500780c */ /* 0x000fe40003f06270 */
[----:B------:R-:W-:-:S04]  /*00e0*/  ISETP.GE.AND P1, PT, R4, 0x1, PT ;  /* 0x000000010400780c */ /* 0x000fc80003f26270 */
[----:B------:R-:W-:-:S13]  /*00f0*/  PLOP3.LUT P0, PT, P0, P1, PT, 0x2f, 0xf2 ;  /* 0x0000000000f2781c */ /* 0x000fda0000702577 */
[----:B-1----:R-:W-:Y:S05]  /*0100*/  @P0 BRA `(.L_x_40) ;  /* 0x0000000400b80947 */ /* 0x002fea0003800000 */
[C---:B------:R-:W-:Y:S01]  /*0110*/  LOP3.LUT R24, R4.reuse, 0xf, RZ, 0xc0, !PT ;  /* 0x0000000f04187812 */ /* 0x040fe200078ec0ff */
[----:B------:R-:W-:Y:S01]  /*0120*/  UMOV UR4, URZ ;  /* 0x000000ff00047c82 */ /* 0x000fe20008000000 */
[----:B------:R-:W-:Y:S02]  /*0130*/  LOP3.LUT R23, R4, 0x7, RZ, 0xc0, !PT ;  /* 0x0000000704177812 */ /* 0x000fe400078ec0ff */
[----:B------:R-:W-:Y:S02]  /*0140*/  IADD3 R0, PT, PT, R24, -0x1, RZ ;  /* 0xffffffff18007810 */ /* 0x000fe40007ffe0ff */
[----:B------:R-:W-:Y:S02]  /*0150*/  IADD3 R3, PT, PT, R23, -0x1, RZ ;  /* 0xffffffff17037810 */ /* 0x000fe40007ffe0ff */
[----:B------:R-:W-:Y:S02]  /*0160*/  ISETP.GE.U32.AND P0, PT, R0, 0x7, PT ;  /* 0x000000070000780c */ /* 0x000fe40003f06070 */
[----:B------:R-:W-:-:S02]  /*0170*/  ISETP.GE.U32.AND P1, PT, R3, 0x3, PT ;  /* 0x000000030300780c */ /* 0x000fc40003f26070 */
[C---:B------:R-:W-:Y:S02]  /*0180*/  LOP3.LUT R3, R4.reuse, 0x7ffffff0, RZ, 0xc0, !PT ;  /* 0x7ffffff004037812 */ /* 0x040fe400078ec0ff */
[----:B------:R-:W-:Y:S02]  /*0190*/  LOP3.LUT R0, R4, 0x3, RZ, 0xc0, !PT ;  /* 0x0000000304007812 */ /* 0x000fe400078ec0ff */
[----:B------:R-:W-:-:S07]  /*01a0*/  MOV R8, RZ ;  /* 0x000000ff00087202 */ /* 0x000fce0000000f00 */
.L_x_46:
[----:B------:R-:W0:Y:S01]  /*01b0*/  LDC.64 R4, c[0x0][0x398] ;  /* 0x0000e600ff047b82 */ /* 0x000e220000000a00 */
[----:B------:R-:W-:Y:S02]  /*01c0*/  MOV R6, RZ ;  /* 0x000000ff00067202 */ /* 0x000fe40000000f00 */
[----:B0-----:R-:W-:Y:S01]  /*01d0*/  ISETP.GE.U32.AND P3, PT, R4, 0x10, PT ;  /* 0x000000100400780c */ /* 0x001fe20003f66070 */
[----:B------:R-:W-:Y:S01]  /*01e0*/  IMAD R9, R2, R5, UR4 ;  /* 0x0000000402097e24 */ /* 0x000fe2000f8e0205 */
[----:B------:R-:W-:-:S06]  /*01f0*/  UIADD3 UR4, UPT, UPT, UR4, 0x1, URZ ;  /* 0x0000000104047890 */ /* 0x000fcc000fffe0ff */
[----:B------:R-:W-:-:S05]  /*0200*/  ISETP.NE.AND P2, PT, R5, UR4, PT ;  /* 0x0000000405007c0c */ /* 0x000fca000bf45270 */
[----:B------:R-:W-:Y:S08]  /*0210*/  @!P3 BRA `(.L_x_41) ;  /* 0x0000000000a0b947 */ /* 0x000ff00003800000 */
[----:B------:R-:W-:-:S05]  /*0220*/  UMOV UR5, URZ ;  /* 0x000000ff00057c82 */ /* 0x000fca0008000000 */
.L_x_42:
[----:B------:R-:W0:Y:S01]  /*0230*/  LDC.64 R6, c[0x0][0x380] ;  /* 0x0000e000ff067b82 */ /* 0x000e220000000a00 */
[----:B------:R-:W-:-:S04]  /*0240*/  IMAD R11, R9, R4, UR5 ;  /* 0x00000005090b7e24 */ /* 0x000fc8000f8e0204 */
[----:B0-----:R-:W-:-:S05]  /*0250*/  IMAD.WIDE R6, R11, 0x4, R6 ;  /* 0x000000040b067825 */ /* 0x001fca00078e0206 */
[----:B------:R-:W2:Y:S04]  /*0260*/  LDG.E R25, desc[UR8][R6.64] ;  /* 0x0000000806197981 */ /* 0x000ea8000c1e1900 */
[----:B------:R-:W3:Y:S04]  /*0270*/  LDG.E R26, desc[UR8][R6.64+0x4] ;  /* 0x00000408061a7981 */ /* 0x000ee8000c1e1900 */
[----:B------:R-:W4:Y:S04]  /*0280*/  LDG.E R28, desc[UR8][R6.64+0x8] ;  /* 0x00000808061c7981 */ /* 0x000f28000c1e1900 */
[----:B------:R-:W5:Y:S04]  /*0290*/  LDG.E R21, desc[UR8][R6.64+0xc] ;  /* 0x00000c0806157981 */ /* 0x000f68000c1e1900 */
        /* <DEDUP_REMOVED lines=11> */
[----:B------:R-:W5:Y:S01]  /*0350*/  LDG.E R22, desc[UR8][R6.64+0x3c] ;  /* 0x00003c0806167981 */ /* 0x000f62000c1e1900 */
[----:B------:R-:W-:-:S06]  /*0360*/  UIADD3 UR5, UPT, UPT, UR5, 0x10, URZ ;  /* 0x0000001005057890 */ /* 0x000fcc000fffe0ff */
[----:B------:R-:W-:Y:S01]  /*0370*/  ISETP.NE.AND P3, PT, R3, UR5, PT ;  /* 0x0000000503007c0c */ /* 0x000fe2000bf65270 */
[----:B--2---:R-:W-:-:S04]  /*0380*/  FADD R25, R25, R8 ;  /* 0x0000000819197221 */ /* 0x004fc80000000000 */
[----:B---3--:R-:W-:-:S04]  /*0390*/  FADD R25, R25, R26 ;  /* 0x0000001a19197221 */ /* 0x008fc80000000000 */
[----:B----4-:R-:W-:-:S04]  /*03a0*/  FADD R28, R25, R28 ;  /* 0x0000001c191c7221 */ /* 0x010fc80000000000 */
[----:B-----5:R-:W-:-:S04]  /*03b0*/  FADD R21, R28, R21 ;  /* 0x000000151c157221 */ /* 0x020fc80000000000 */
[----:B------:R-:W-:-:S04]  /*03c0*/  FADD R20, R21, R20 ;  /* 0x0000001415147221 */ /* 0x000fc80000000000 */
        /* <DEDUP_REMOVED lines=10> */
[----:B------:R-:W-:Y:S01]  /*0470*/  FADD R8, R11, R22 ;  /* 0x000000160b087221 */ /* 0x000fe20000000000 */
[----:B------:R-:W-:Y:S06]  /*0480*/  @P3 BRA `(.L_x_42) ;  /* 0xfffffffc00683947 */ /* 0x000fec000383ffff */
[----:B------:R-:W-:-:S07]  /*0490*/  MOV R6, R3 ;  /* 0x0000000300067202 */ /* 0x000fce0000000f00 */
.L_x_41:
[----:B------:R-:W-:-:S13]  /*04a0*/  ISETP.NE.AND P3, PT, R24, RZ, PT ;  /* 0x000000ff1800720c */ /* 0x000fda0003f65270 */
[----:B------:R-:W-:Y:S05]  /*04b0*/  @!P3 BRA `(.L_x_43) ;  /* 0x0000000000c8b947 */ /* 0x000fea0003800000 */
[----:B------:R-:W-:Y:S01]  /*04c0*/  ISETP.NE.AND P3, PT, R23, RZ, PT ;  /* 0x000000ff1700720c */ /* 0x000fe20003f65270 */
[----:B------:R-:W-:-:S12]  /*04d0*/  @!P0 BRA `(.L_x_44) ;  /* 0x0000000000508947 */ /* 0x000fd80003800000 */
[----:B------:R-:W0:Y:S01]  /*04e0*/  LDC.64 R10, c[0x0][0x380] ;  /* 0x0000e000ff0a7b82 */ /* 0x000e220000000a00 */
[----:B------:R-:W-:-:S04]  /*04f0*/  IMAD R7, R9, R4, R6 ;  /* 0x0000000409077224 */ /* 0x000fc800078e0206 */
        /* <DEDUP_REMOVED lines=8> */
[----:B------:R-:W5:Y:S01]  /*0580*/  LDG.E R26, desc[UR8][R10.64+0x1c] ;  /* 0x00001c080a1a7981 */ /* 0x000f62000c1e1900 */
[----:B------:R-:W-:Y:S01]  /*0590*/  IADD3 R6, PT, PT, R6, 0x8, RZ ;  /* 0x0000000806067810 */ /* 0x000fe20007ffe0ff */
[----:B--2---:R-:W-:-:S04]  /*05a0*/  FADD R7, R8, R7 ;  /* 0x0000000708077221 */ /* 0x004fc80000000000 */
[----:B---3--:R-:W-:-:S04]  /*05b0*/  FADD R7, R7, R12 ;  /* 0x0000000c07077221 */ /* 0x008fc80000000000 */
[----:B----4-:R-:W-:-:S04]  /*05c0*/  FADD R7, R7, R14 ;  /* 0x0000000e07077221 */ /* 0x010fc80000000000 */
[----:B-----5:R-:W-:-:S04]  /*05d0*/  FADD R7, R7, R16 ;  /* 0x0000001007077221 */ /* 0x020fc80000000000 */
[----:B------:R-:W-:-:S04]  /*05e0*/  FADD R7, R7, R18 ;  /* 0x0000001207077221 */ /* 0x000fc80000000000 */
[----:B------:R-:W-:-:S04]  /*05f0*/  FADD R7, R7, R20 ;  /* 0x0000001407077221 */ /* 0x000fc80000000000 */
[----:B------:R-:W-:-:S04]  /*0600*/  FADD R7, R7, R22 ;  /* 0x0000001607077221 */ /* 0x000fc80000000000 */
[----:B------:R-:W-:-:S07]  /*0610*/  FADD R8, R7, R26 ;  /* 0x0000001a07087221 */ /* 0x000fce0000000000 */
.L_x_44:
        /* <DEDUP_REMOVED lines=9> */
[----:B------:R-:W5:Y:S01]  /*06b0*/  LDG.E R16, desc[UR8][R10.64+0xc] ;  /* 0x00000c080a107981 */ /* 0x000f62000c1e1900 */
[----:B------:R-:W-:Y:S01]  /*06c0*/  IADD3 R6, PT, PT, R6, 0x4, RZ ;  /* 0x0000000406067810 */ /* 0x000fe20007ffe0ff */
[----:B--2---:R-:W-:-:S04]  /*06d0*/  FADD R7, R8, R7 ;  /* 0x0000000708077221 */ /* 0x004fc80000000000 */
[----:B---3--:R-:W-:-:S04]  /*06e0*/  FADD R7, R7, R12 ;  /* 0x0000000c07077221 */ /* 0x008fc80000000000 */
[----:B----4-:R-:W-:-:S04]  /*06f0*/  FADD R7, R7, R14 ;  /* 0x0000000e07077221 */ /* 0x010fc80000000000 */
[----:B-----5:R-:W-:-:S07]  /*0700*/  FADD R8, R7, R16 ;  /* 0x0000001007087221 */ /* 0x020fce0000000000 */
.L_x_45:
[----:B------:R-:W-:Y:S05]  /*0710*/  @!P3 BRA `(.L_x_43) ;  /* 0x000000000030b947 */ /* 0x000fea0003800000 */
[----:B------:R-:W0:Y:S01]  /*0720*/  LDC.64 R10, c[0x0][0x380] ;  /* 0x0000e000ff0a7b82 */ /* 0x000e220000000a00 */
[----:B------:R-:W-:-:S04]  /*0730*/  IMAD R7, R9, R4, R6 ;  /* 0x0000000409077224 */ /* 0x000fc800078e0206 */
[----:B0-----:R-:W-:-:S05]  /*0740*/  IMAD.WIDE R6, R7, 0x4, R10 ;  /* 0x0000000407067825 */ /* 0x001fca00078e020a */
[----:B------:R-:W2:Y:S01]  /*0750*/  LDG.E R9, desc[UR8][R6.64] ;  /* 0x0000000806097981 */ /* 0x000ea2000c1e1900 */
[----:B------:R-:W-:Y:S01]  /*0760*/  ISETP.NE.AND P3, PT, R0, 0x1, PT ;  /* 0x000000010000780c */ /* 0x000fe20003f65270 */
[----:B--2---:R-:W-:-:S12]  /*0770*/  FADD R8, R8, R9 ;  /* 0x0000000908087221 */ /* 0x004fd80000000000 */
[----:B------:R-:W-:Y:S05]  /*0780*/  @!P3 BRA `(.L_x_43) ;  /* 0x000000000014b947 */ /* 0x000fea0003800000 */
[----:B------:R-:W-:Y:S01]  /*0790*/  ISETP.NE.AND P3, PT, R0, 0x2, PT ;  /* 0x000000020000780c */ /* 0x000fe20003f65270 */
[----:B------:R-:W2:-:S12]  /*07a0*/  LDG.E R9, desc[UR8][R6.64+0x4] ;  /* 0x0000040806097981 */ /* 0x000e98000c1e1900 */
[----:B------:R-:W3:Y:S01]  /*07b0*/  @P3 LDG.E R11, desc[UR8][R6.64+0x8] ;  /* 0x00000808060b3981 */ /* 0x000ee2000c1e1900 */
[----:B--2---:R-:W-:-:S04]  /*07c0*/  FADD R8, R8, R9 ;  /* 0x0000000908087221 */ /* 0x004fc80000000000 */
[----:B---3--:R-:W-:-:S07]  /*07d0*/  @P3 FADD R8, R8, R11 ;  /* 0x0000000b08083221 */ /* 0x008fce0000000000 */
.L_x_43:
[----:B------:R-:W-:Y:S05]  /*07e0*/  @P2 BRA `(.L_x_46) ;  /* 0xfffffff800702947 */ /* 0x000fea000383ffff */
.L_x_40:
[C---:B------:R-:W-:Y:S01]  /*07f0*/  IMAD R3, R5.reuse, R4, RZ ;  /* 0x0000000405037224 */ /* 0x040fe200078e02ff */
[----:B------:R-:W-:Y:S01]  /*0800*/  BSSY.RECONVERGENT B0, `(.L_x_47) ;  /* 0x000000e000007945 */ /* 0x000fe20003800200 */
[----:B------:R-:W-:-:S03]  /*0810*/  ISETP.GE.AND P0, PT, R5, 0x1, PT ;  /* 0x000000010500780c */ /* 0x000fc60003f06270 */
[----:B------:R-:W-:-:S04]  /*0820*/  I2FP.F32.S32 R3, R3 ;  /* 0x0000000300037245 */ /* 0x000fc80000201400 */
[----:B------:R-:W0:Y:S08]  /*0830*/  MUFU.RCP R0, R3 ;  /* 0x0000000300007308 */ /* 0x000e300000001000 */
[----:B------:R-:W1:Y:S01]  /*0840*/  FCHK P1, R8, R3 ;  /* 0x0000000308007302 */ /* 0x000e620000020000 */
[----:B0-----:R-:W-:-:S04]  /*0850*/  FFMA R7, -R3, R0, 1 ;  /* 0x3f80000003077423 */ /* 0x001fc80000000100 */
[----:B------:R-:W-:-:S04]  /*0860*/  FFMA R0, R0, R7, R0 ;  /* 0x0000000700007223 */ /* 0x000fc80000000000 */
[----:B------:R-:W-:-:S04]  /*0870*/  FFMA R7, R0, R8, RZ ;  /* 0x0000000800077223 */ /* 0x000fc800000000ff */
[----:B------:R-:W-:-:S04]  /*0880*/  FFMA R4, -R3, R7, R8 ;  /* 0x0000000703047223 */ /* 0x000fc80000000108 */
[----:B------:R-:W-:Y:S01]  /*0890*/  FFMA R0, R0, R4, R7 ;  /* 0x0000000400007223 */ /* 0x000fe20000000007 */
[----:B-1----:R-:W-:Y:S06]  /*08a0*/  @!P1 BRA `(.L_x_48) ;  /* 0x00000000000c9947 */ /* 0x002fec0003800000 */
[----:B------:R-:W-:Y:S02]  /*08b0*/  MOV R0, R8 ;  /* 0x0000000800007202 */ /* 0x000fe40000000f00 */
[----:B------:R-:W-:-:S07]  /*08c0*/  MOV R4, 0x8e0 ;  /* 0x000008e000047802 */ /* 0x000fce0000000f00 */
[----:B------:R-:W-:Y:S05]  /*08d0*/  CALL.REL.NOINC `($__internal_3_$__cuda_sm3x_div_rn_noftz_f32_slowpath) ;  /* 0x0000000c00447944 */ /* 0x000fea0003c00000 */
.L_x_48:
[----:B------:R-:W-:Y:S05]  /*08e0*/  BSYNC.RECONVERGENT B0 ;  /* 0x0000000000007941 */ /* 0x000fea0003800200 */
.L_x_47:
[----:B------:R-:W0:Y:S01]  /*08f0*/  LDC.64 R4, c[0x0][0x388] ;  /* 0x0000e200ff047b82 */ /* 0x000e220000000a00 */
[----:B------:R-:W-:-:S07]  /*0900*/  HFMA2 R10, -RZ, RZ, 0, 0 ;  /* 0x00000000ff0a7431 */ /* 0x000fce00000001ff */
[----:B------:R-:W1:Y:S01]  /*0910*/  LDC R7, c[0x0][0x398] ;  /* 0x0000e600ff077b82 */ /* 0x000e620000000800 */
[----:B0-----:R-:W-:-:S05]  /*0920*/  IMAD.WIDE R4, R2, 0x4, R4 ;  /* 0x0000000402047825 */ /* 0x001fca00078e0204 */
[----:B------:R0:W-:Y:S01]  /*0930*/  STG.E desc[UR8][R4.64], R0 ;  /* 0x0000000004007986 */ /* 0x0001e2000c101908 */
[----:B-1----:R-:W-:-:S13]  /*0940*/  ISETP.LT.OR P0, PT, R7, 0x1, !P0 ;  /* 0x000000010700780c */ /* 0x002fda0004701670 */
[----:B0-----:R-:W-:Y:S05]  /*0950*/  @P0 BRA `(.L_x_49) ;  /* 0x0000000800500947 */ /* 0x001fea0003800000 */
[----:B------:R-:W0:Y:S01]  /*0960*/  LDCU.64 UR6, c[0x0][0x380] ;  /* 0x00007000ff0677ac */ /* 0x000e220008000a00 */
[C---:B------:R-:W-:Y:S02]  /*0970*/  LOP3.LUT R20, R7.reuse, 0xf, RZ, 0xc0, !PT ;  /* 0x0000000f07147812 */ /* 0x040fe400078ec0ff */
[C---:B------:R-:W-:Y:S01]  /*0980*/  LOP3.LUT R22, R7.reuse, 0x7, RZ, 0xc0, !PT ;  /* 0x0000000707167812 */ /* 0x040fe200078ec0ff */
[----:B------:R-:W-:Y:S01]  /*0990*/  UMOV UR4, URZ ;  /* 0x000000ff00047c82 */ /* 0x000fe20008000000 */
[----:B------:R-:W-:Y:S02]  /*09a0*/  IADD3 R4, PT, PT, R20, -0x1, RZ ;  /* 0xffffffff14047810 */ /* 0x000fe40007ffe0ff */
[----:B------:R-:W-:Y:S02]  /*09b0*/  IADD3 R5, PT, PT, R22, -0x1, RZ ;  /* 0xffffffff16057810 */ /* 0x000fe40007ffe0ff */
[----:B------:R-:W-:Y:S02]  /*09c0*/  LOP3.LUT R6, R7, 0x7ffffff0, RZ, 0xc0, !PT ;  /* 0x7ffffff007067812 */ /* 0x000fe400078ec0ff */
[----:B------:R-:W-:-:S02]  /*09d0*/  ISETP.GE.U32.AND P1, PT, R4, 0x7, PT ;  /* 0x000000070400780c */ /* 0x000fc40003f26070 */
[----:B------:R-:W-:Y:S02]  /*09e0*/  ISETP.GE.U32.AND P2, PT, R5, 0x3, PT ;  /* 0x000000030500780c */ /* 0x000fe40003f46070 */
[----:B------:R-:W-:Y:S02]  /*09f0*/  LOP3.LUT R7, R7, 0x3, RZ, 0xc0, !PT ;  /* 0x0000000307077812 */ /* 0x000fe400078ec0ff */
[----:B------:R-:W-:Y:S01]  /*0a00*/  MOV R10, RZ ;  /* 0x000000ff000a7202 */ /* 0x000fe20000000f00 */
[----:B0-----:R-:W-:Y:S01]  /*0a10*/  UIADD3 UR5, UP0, UPT, UR6, 0x20, URZ ;  /* 0x0000002006057890 */ /* 0x001fe2000ff1e0ff */
[----:B------:R-:W-:-:S03]  /*0a20*/  IADD3 R8, PT, PT, -R6, RZ, RZ ;  /* 0x000000ff06087210 */ /* 0x000fc60007ffe1ff */
[----:B------:R-:W-:-:S12]  /*0a30*/  UIADD3.X UR6, UPT, UPT, URZ, UR7, URZ, UP0, !UPT ;  /* 0x00000007ff067290 */ /* 0x000fd800087fe4ff */
.L_x_55:
[----:B------:R-:W0:Y:S01]  /*0a40*/  LDC.64 R4, c[0x0][0x398] ;  /* 0x0000e600ff047b82 */ /* 0x000e220000000a00 */
[----:B------:R-:W-:Y:S02]  /*0a50*/  MOV R12, RZ ;  /* 0x000000ff000c7202 */ /* 0x000fe40000000f00 */
[----:B0-----:R-:W-:Y:S01]  /*0a60*/  ISETP.GE.U32.AND P3, PT, R4, 0x10, PT ;  /* 0x000000100400780c */ /* 0x001fe20003f66070 */
[----:B------:R-:W-:Y:S01]  /*0a70*/  IMAD R9, R2, R5, UR4 ;  /* 0x0000000402097e24 */ /* 0x000fe2000f8e0205 */
[----:B------:R-:W-:-:S03]  /*0a80*/  UIADD3 UR4, UPT, UPT, UR4, 0x1, URZ ;  /* 0x0000000104047890 */ /* 0x000fc6000fffe0ff */
[----:B------:R-:W-:-:S03]  /*0a90*/  IMAD R9, R9, R4, RZ ;  /* 0x0000000409097224 */ /* 0x000fc600078e02ff */
[----:B------:R-:W-:-:S05]  /*0aa0*/  ISETP.NE.AND P0, PT, R5, UR4, PT ;  /* 0x0000000405007c0c */ /* 0x000fca000bf05270 */
[----:B------:R-:W-:Y:S08]  /*0ab0*/  @!P3 BRA `(.L_x_50) ;  /* 0x0000000000e8b947 */ /* 0x000ff00003800000 */
[----:B------:R-:W-:Y:S02]  /*0ac0*/  MOV R12, R9 ;  /* 0x00000009000c7202 */ /* 0x000fe40000000f00 */
[----:B------:R-:W-:-:S07]  /*0ad0*/  MOV R11, R8 ;  /* 0x00000008000b7202 */ /* 0x000fce0000000f00 */
.L_x_51:
[----:B------:R-:W-:Y:S02]  /*0ae0*/  MOV R4, UR5 ;  /* 0x0000000500047c02 */ /* 0x000fe40008000f00 */
[----:B------:R-:W-:-:S03]  /*0af0*/  MOV R5, UR6 ;  /* 0x0000000600057c02 */ /* 0x000fc60008000f00 */
[----:B------:R-:W-:-:S05]  /*0b00*/  IMAD.WIDE R4, R12, 0x4, R4 ;  /* 0x000000040c047825 */ /* 0x000fca00078e0204 */
        /* <DEDUP_REMOVED lines=9> */
[----:B------:R-:W5:Y:S01]  /*0ba0*/  LDG.E R17, desc[UR8][R4.64+0x4] ;  /* 0x0000040804117981 */ /* 0x000f62000c1e1900 */
[----:B--2---:R-:W-:-:S03]  /*0bb0*/  FADD R14, R27, -R0 ;  /* 0x800000001b0e7221 */ /* 0x004fc60000000000 */
[----:B------:R-:W2:Y:S01]  /*0bc0*/  LDG.E R27, desc[UR8][R4.64+0x8] ;  /* 0x00000808041b7981 */ /* 0x000ea2000c1e1900 */
[----:B------:R-:W-:Y:S01]  /*0bd0*/  FFMA R14, R14, R14, R10 ;  /* 0x0000000e0e0e7223 */ /* 0x000fe2000000000a */
[----:B---3--:R-:W-:Y:S02]  /*0be0*/  FADD R16, R16, -R0 ;  /* 0x8000000010107221 */ /* 0x008fe40000000000 */
[----:B------:R-:W3:Y:S02]  /*0bf0*/  LDG.E R10, desc[UR8][R4.64+0xc] ;  /* 0x00000c08040a7981 */ /* 0x000ee4000c1e1900 */
[----:B------:R-:W-:Y:S02]  /*0c00*/  FFMA R16, R16, R16, R14 ;  /* 0x0000001010107223 */ /* 0x000fe4000000000e */
[----:B------:R-:W3:Y:S01]  /*0c10*/  LDG.E R14, desc[UR8][R4.64+0x10] ;  /* 0x00001008040e7981 */ /* 0x000ee2000c1e1900 */
[----:B----4-:R-:W-:-:S03]  /*0c20*/  FADD R18, R29, -R0 ;  /* 0x800000001d127221 */ /* 0x010fc60000000000 */
[----:B------:R-:W4:Y:S01]  /*0c30*/  LDG.E R29, desc[UR8][R4.64+0x14] ;  /* 0x00001408041d7981 */ /* 0x000f22000c1e1900 */
[----:B------:R-:W-:-:S03]  /*0c40*/  FFMA R24, R18, R18, R16 ;  /* 0x0000001212187223 */ /* 0x000fc60000000010 */
[----:B------:R-:W4:Y:S04]  /*0c50*/  LDG.E R16, desc[UR8][R4.64+0x18] ;  /* 0x0000180804107981 */ /* 0x000f28000c1e1900 */
[----:B------:R3:W4:Y:S01]  /*0c60*/  LDG.E R18, desc[UR8][R4.64+0x1c] ;  /* 0x00001c0804127981 */ /* 0x000722000c1e1900 */
[--C-:B-----5:R-:W-:Y:S01]  /*0c70*/  FADD R15, R15, -R0.reuse ;  /* 0x800000000f0f7221 */ /* 0x120fe20000000000 */
[--C-:B------:R-:W-:Y:S01]  /*0c80*/  FADD R13, R13, -R0.reuse ;  /* 0x800000000d0d7221 */ /* 0x100fe20000000000 */
[--C-:B------:R-:W-:Y:S01]  /*0c90*/  FADD R25, R25, -R0.reuse ;  /* 0x8000000019197221 */ /* 0x100fe20000000000 */
[----:B------:R-:W-:Y:S01]  /*0ca0*/  FADD R23, R23, -R0 ;  /* 0x8000000017177221 */ /* 0x000fe20000000000 */
[----:B------:R-:W-:Y:S01]  /*0cb0*/  FFMA R24, R15, R15, R24 ;  /* 0x0000000f0f187223 */ /* 0x000fe20000000018 */
[----:B------:R-:W-:Y:S01]  /*0cc0*/  FADD R21, R21, -R0 ;  /* 0x8000000015157221 */ /* 0x000fe20000000000 */
[----:B------:R-:W-:-:S02]  /*0cd0*/  IADD3 R11, PT, PT, R11, 0x10, RZ ;  /* 0x000000100b0b7810 */ /* 0x000fc40007ffe0ff */
[----:B------:R-:W-:Y:S01]  /*0ce0*/  FFMA R24, R13, R13, R24 ;  /* 0x0000000d0d187223 */ /* 0x000fe20000000018 */
[----:B------:R-:W-:Y:S01]  /*0cf0*/  FADD R19, R19, -R0 ;  /* 0x8000000013137221 */ /* 0x000fe20000000000 */
[----:B------:R-:W-:Y:S02]  /*0d00*/  ISETP.NE.AND P3, PT, R11, RZ, PT ;  /* 0x000000ff0b00720c */ /* 0x000fe40003f65270 */
[----:B------:R-:W-:Y:S01]  /*0d10*/  FFMA R24, R25, R25, R24 ;  /* 0x0000001919187223 */ /* 0x000fe20000000018 */
[----:B------:R-:W-:Y:S01]  /*0d20*/  FADD R17, R17, -R0 ;  /* 0x8000000011117221 */ /* 0x000fe20000000000 */
[----:B------:R-:W-:Y:S02]  /*0d30*/  IADD3 R12, PT, PT, R12, 0x10, RZ ;  /* 0x000000100c0c7810 */ /* 0x000fe40007ffe0ff */
[----:B------:R-:W-:-:S04]  /*0d40*/  FFMA R24, R23, R23, R24 ;  /* 0x0000001717187223 */ /* 0x000fc80000000018 */
[----:B------:R-:W-:-:S04]  /*0d50*/  FFMA R24, R21, R21, R24 ;  /* 0x0000001515187223 */ /* 0x000fc80000000018 */
[----:B------:R-:W-:-:S04]  /*0d60*/  FFMA R24, R19, R19, R24 ;  /* 0x0000001313187223 */ /* 0x000fc80000000018 */
[----:B------:R-:W-:Y:S01]  /*0d70*/  FFMA R24, R17, R17, R24 ;  /* 0x0000001111187223 */ /* 0x000fe20000000018 */
[----:B--2---:R-:W-:-:S04]  /*0d80*/  FADD R27, R27, -R0 ;  /* 0x800000001b1b7221 */ /* 0x004fc80000000000 */
[----:B------:R-:W-:Y:S01]  /*0d90*/  FFMA R24, R27, R27, R24 ;  /* 0x0000001b1b187223 */ /* 0x000fe20000000018 */
[----:B---3--:R-:W-:-:S04]  /*0da0*/  FADD R5, R10, -R0 ;  /* 0x800000000a057221 */ /* 0x008fc80000000000 */
[----:B------:R-:W-:Y:S01]  /*0db0*/  FFMA R24, R5, R5, R24 ;  /* 0x0000000505187223 */ /* 0x000fe20000000018 */
[--C-:B------:R-:W-:Y:S01]  /*0dc0*/  FADD R5, R14, -R0.reuse ;  /* 0x800000000e057221 */ /* 0x100fe20000000000 */
[----:B----4-:R-:W-:-:S03]  /*0dd0*/  FADD R29, R29, -R0 ;  /* 0x800000001d1d7221 */ /* 0x010fc60000000000 */
[----:B------:R-:W-:Y:S01]  /*0de0*/  FFMA R24, R5, R5, R24 ;  /* 0x0000000505187223 */ /* 0x000fe20000000018 */
[----:B------:R-:W-:-:S03]  /*0df0*/  FADD R5, R16, -R0 ;  /* 0x8000000010057221 */ /* 0x000fc60000000000 */
[----:B------:R-:W-:Y:S01]  /*0e00*/  FFMA R24, R29, R29, R24 ;  /* 0x0000001d1d187223 */ /* 0x000fe20000000018 */
[----:B------:R-:W-:-:S03]  /*0e10*/  FADD R13, R18, -R0 ;  /* 0x80000000120d7221 */ /* 0x000fc60000000000 */
[----:B------:R-:W-:-:S04]  /*0e20*/  FFMA R24, R5, R5, R24 ;  /* 0x0000000505187223 */ /* 0x000fc80000000018 */
[----:B------:R-:W-:Y:S01]  /*0e30*/  FFMA R10, R13, R13, R24 ;  /* 0x0000000d0d0a7223 */ /* 0x000fe20000000018 */
[----:B------:R-:W-:Y:S06]  /*0e40*/  @P3 BRA `(.L_x_51) ;  /* 0xfffffffc00243947 */ /* 0x000fec000383ffff */
[----:B------:R-:W-:-:S07]  /*0e50*/  MOV R12, R6 ;  /* 0x00000006000c7202 */ /* 0x000fce0000000f00 */
.L_x_50:
[----:B------:R-:W-:-:S13]  /*0e60*/  ISETP.NE.AND P3, PT, R20, RZ, PT ;  /* 0x000000ff1400720c */ /* 0x000fda0003f65270 */
[----:B------:R-:W-:Y:S05]  /*0e70*/  @!P3 BRA `(.L_x_52) ;  /* 0x000000040004b947 */ /* 0x000fea0003800000 */
[----:B------:R-:W-:Y:S01]  /*0e80*/  ISETP.NE.AND P3, PT, R22, RZ, PT ;  /* 0x000000ff1600720c */ /* 0x000fe20003f65270 */
[----:B------:R-:W-:-:S12]  /*0e90*/  @!P1 BRA `(.L_x_53) ;  /* 0x0000000000709947 */ /* 0x000fd80003800000 */
[----:B------:R-:W0:Y:S01]  /*0ea0*/  LDC.64 R4, c[0x0][0x380] ;  /* 0x0000e000ff047b82 */ /* 0x000e220000000a00 */
[----:B------:R-:W-:-:S05]  /*0eb0*/  IADD3 R11, PT, PT, R9, R12, RZ ;  /* 0x0000000c090b7210 */ /* 0x000fca0007ffe0ff */
        /* <DEDUP_REMOVED lines=10> */
[----:B--2---:R-:W-:-:S04]  /*0f60*/  FADD R17, R17, -R0 ;  /* 0x8000000011117221 */ /* 0x004fc80000000000 */
[----:B------:R-:W-:Y:S01]  /*0f70*/  FFMA R10, R17, R17, R10 ;  /* 0x00000011110a7223 */ /* 0x000fe2000000000a */
[--C-:B---3--:R-:W-:Y:S01]  /*0f80*/  FADD R19, R19, -R0.reuse ;  /* 0x8000000013137221 */ /* 0x108fe20000000000 */
[----:B----4-:R-:W-:-:S03]  /*0f90*/  FADD R21, R21, -R0 ;  /* 0x8000000015157221 */ /* 0x010fc60000000000 */
[----:B------:R-:W-:Y:S01]  /*0fa0*/  FFMA R10, R19, R19, R10 ;  /* 0x00000013130a7223 */ /* 0x000fe2000000000a */
[----:B-----5:R-:W-:-:S03]  /*0fb0*/  FADD R23, R23, -R0 ;  /* 0x8000000017177221 */ /* 0x020fc60000000000 */
[----:B------:R-:W-:Y:S01]  /*0fc0*/  FFMA R10, R21, R21, R10 ;  /* 0x00000015150a7223 */ /* 0x000fe2000000000a */
[----:B------:R-:W-:-:S03]  /*0fd0*/  FADD R25, R25, -R0 ;  /* 0x8000000019197221 */ /* 0x000fc60000000000 */
[----:B------:R-:W-:Y:S01]  /*0fe0*/  FFMA R10, R23, R23, R10 ;  /* 0x00000017170a7223 */ /* 0x000fe2000000000a */
[----:B------:R-:W-:-:S03]  /*0ff0*/  FADD R11, R11, -R0 ;  /* 0x800000000b0b7221 */ /* 0x000fc60000000000 */
[----:B------:R-:W-:Y:S01]  /*1000*/  FFMA R10, R25, R25, R10 ;  /* 0x00000019190a7223 */ /* 0x000fe2000000000a */
[----:B------:R-:W-:-:S03]  /*1010*/  FADD R13, R13, -R0 ;  /* 0x800000000d0d7221 */ /* 0x000fc60000000000 */
[----:B------:R-:W-:Y:S01]  /*1020*/  FFMA R10, R11, R11, R10 ;  /* 0x0000000b0b0a7223 */ /* 0x000fe2000000000a */
[----:B------:R-:W-:-:S03]  /*1030*/  FADD R15, R15, -R0 ;  /* 0x800000000f0f7221 */ /* 0x000fc60000000000 */
[----:B------:R-:W-:-:S04]  /*1040*/  FFMA R10, R13, R13, R10 ;  /* 0x0000000d0d0a7223 */ /* 0x000fc8000000000a */
[----:B------:R-:W-:-:S07]  /*1050*/  FFMA R10, R15, R15, R10 ;  /* 0x0000000f0f0a7223 */ /* 0x000fce000000000a */
.L_x_53:
        /* <DEDUP_REMOVED lines=17> */
[----:B------:R-:W-:-:S04]  /*1170*/  FFMA R10, R15, R15, R10 ;  /* 0x0000000f0f0a7223 */ /* 0x000fc8000000000a */
[----:B------:R-:W-:-:S07]  /*1180*/  FFMA R10, R17, R17, R10 ;  /* 0x00000011110a7223 */ /* 0x000fce000000000a */
.L_x_54:
[----:B------:R-:W-:Y:S05]  /*1190*/  @!P3 BRA `(.L_x_52) ;  /* 0x00000000003cb947 */ /* 0x000fea0003800000 */
[----:B------:R-:W0:Y:S01]  /*11a0*/  LDC.64 R4, c[0x0][0x380] ;  /* 0x0000e000ff047b82 */ /* 0x000e220000000a00 */
[----:B------:R-:W-:-:S05]  /*11b0*/  IADD3 R9, PT, PT, R9, R12, RZ ;  /* 0x0000000c09097210 */ /* 0x000fca0007ffe0ff */
[----:B0-----:R-:W-:-:S05]  /*11c0*/  IMAD.WIDE R4, R9, 0x4, R4 ;  /* 0x0000000409047825 */ /* 0x001fca00078e0204 */
[----:B------:R-:W2:Y:S01]  /*11d0*/  LDG.E R9, desc[UR8][R4.64] ;  /* 0x0000000804097981 */ /* 0x000ea2000c1e1900 */
[----:B------:R-:W-:Y:S01]  /*11e0*/  ISETP.NE.AND P3, PT, R7, 0x1, PT ;  /* 0x000000010700780c */ /* 0x000fe20003f65270 */
[----:B--2---:R-:W-:-:S04]  /*11f0*/  FADD R9, R9, -R0 ;  /* 0x8000000009097221 */ /* 0x004fc80000000000 */
[----:B------:R-:W-:-:S08]  /*1200*/  FFMA R10, R9, R9, R10 ;  /* 0x00000009090a7223 */ /* 0x000fd0000000000a */
[----:B------:R-:W-:Y:S05]  /*1210*/  @!P3 BRA `(.L_x_52) ;  /* 0x00000000001cb947 */ /* 0x000fea0003800000 */
[----:B------:R-:W-:Y:S01]  /*1220*/  ISETP.NE.AND P3, PT, R7, 0x2, PT ;  /* 0x000000020700780c */ /* 0x000fe20003f65270 */
[----:B------:R-:W2:-:S12]  /*1230*/  LDG.E R9, desc[UR8][R4.64+0x4] ;  /* 0x0000040804097981 */ /* 0x000e98000c1e1900 */
[----:B------:R-:W3:Y:S01]  /*1240*/  @P3 LDG.E R11, desc[UR8][R4.64+0x8] ;  /* 0x00000808040b3981 */ /* 0x000ee2000c1e1900 */
[----:B--2---:R-:W-:-:S04]  /*1250*/  FADD R9, R9, -R0 ;  /* 0x8000000009097221 */ /* 0x004fc80000000000 */
[----:B------:R-:W-:Y:S01]  /*1260*/  FFMA R10, R9, R9, R10 ;  /* 0x00000009090a7223 */ /* 0x000fe2000000000a */
[----:B---3--:R-:W-:-:S04]  /*1270*/  @P3 FADD R11, R11, -R0 ;  /* 0x800000000b0b3221 */ /* 0x008fc80000000000 */
[----:B------:R-:W-:-:S07]  /*1280*/  @P3 FFMA R10, R11, R11, R10 ;  /* 0x0000000b0b0a3223 */ /* 0x000fce000000000a */
.L_x_52:
[----:B------:R-:W-:Y:S05]  /*1290*/  @P0 BRA `(.L_x_55) ;  /* 0xfffffff400e80947 */ /* 0x000fea000383ffff */
.L_x_49:
[----:B------:R-:W0:Y:S01]  /*12a0*/  MUFU.RCP R0, R3 ;  /* 0x0000000300007308 */ /* 0x000e220000001000 */
[----:B------:R-:W-:Y:S07]  /*12b0*/  BSSY.RECONVERGENT B0, `(.L_x_56) ;  /* 0x000000b000007945 */ /* 0x000fee0003800200 */
        /* <DEDUP_REMOVED lines=10> */
.L_x_57:
[----:B------:R-:W-:Y:S05]  /*1360*/  BSYNC.RECONVERGENT B0 ;  /* 0x0000000000007941 */ /* 0x000fea0003800200 */
.L_x_56:
[----:B------:R-:W-:Y:S01]  /*1370*/  IADD3 R4, PT, PT, R0, -0xd000000, RZ ;  /* 0xf300000000047810 */ /* 0x000fe20007ffe0ff */
[----:B------:R0:W1:Y:S01]  /*1380*/  MUFU.RSQ R3, R0 ;  /* 0x0000000000037308 */ /* 0x0000620000001400 */
[----:B------:R-:W-:Y:S02]  /*1390*/  BSSY.RECONVERGENT B0, `(.L_x_58) ;  /* 0x000000b000007945 */ /* 0x000fe40003800200 */
[----:B------:R-:W-:-:S13]  /*13a0*/  ISETP.GT.U32.AND P0, PT, R4, 0x727fffff, PT ;  /* 0x727fffff0400780c */ /* 0x000fda0003f04070 */
[----:B0-----:R-:W-:Y:S05]  /*13b0*/  @!P0 BRA `(.L_x_59) ;  /* 0x0000000000108947 */ /* 0x001fea0003800000 */
[----:B------:R-:W-:-:S07]  /*13c0*/  MOV R8, 0x13e0 ;  /* 0x000013e000087802 */ /* 0x000fce0000000f00 */
[----:B-1----:R-:W-:Y:S05]  /*13d0*/  CALL.REL.NOINC `($__internal_2_$__cuda_sm20_sqrt_rn_f32_slowpath) ;  /* 0x00000000002c7944 */ /* 0x002fea0003c00000 */
[----:B------:R-:W-:Y:S01]  /*13e0*/  MOV R7, R3 ;  /* 0x0000000300077202 */ /* 0x000fe20000000f00 */
[----:B------:R-:W-:Y:S06]  /*13f0*/  BRA `(.L_x_60) ;  /* 0x0000000000107947 */ /* 0x000fec0003800000 */
.L_x_59:
[C---:B-1----:R-:W-:Y:S01]  /*1400*/  FMUL.FTZ R7, R3.reuse, R0 ;  /* 0x0000000003077220 */ /* 0x042fe20000410000 */
[----:B------:R-:W-:-:S03]  /*1410*/  FMUL.FTZ R3, R3, 0.5 ;  /* 0x3f00000003037820 */ /* 0x000fc60000410000 */
[----:B------:R-:W-:-:S04]  /*1420*/  FFMA R0, -R7, R7, R0 ;  /* 0x0000000707007223 */ /* 0x000fc80000000100 */
[----:B------:R-:W-:-:S07]  /*1430*/  FFMA R7, R0, R3, R7 ;  /* 0x0000000300077223 */ /* 0x000fce0000000007 */
.L_x_60:
[----:B------:R-:W-:Y:S05]  /*1440*/  BSYNC.RECONVERGENT B0 ;  /* 0x0000000000007941 */ /* 0x000fea0003800200 */
.L_x_58:
[----:B------:R-:W0:Y:S02]  /*1450*/  LDC.64 R4, c[0x0][0x390] ;  /* 0x0000e400ff047b82 */ /* 0x000e240000000a00 */
[----:B0-----:R-:W-:-:S05]  /*1460*/  IMAD.WIDE R2, R2, 0x4, R4 ;  /* 0x0000000402027825 */ /* 0x001fca00078e0204 */
[----:B------:R-:W-:Y:S01]  /*1470*/  STG.E desc[UR8][R2.64], R7 ;  /* 0x0000000702007986 */ /* 0x000fe2000c101908 */
[----:B------:R-:W-:Y:S05]  /*1480*/  EXIT ;  /* 0x000000000000794d */ /* 0x000fea0003800000 */
        .weak           $__internal_2_$__cuda_sm20_sqrt_rn_f32_slowpath
        .type           $__internal_2_$__cuda_sm20_sqrt_rn_f32_slowpath,@function
        .size           $__internal_2_$__cuda_sm20_sqrt_rn_f32_slowpath,($__internal_3_$__cuda_sm3x_div_rn_noftz_f32_slowpath - $__internal_2_$__cuda_sm20_sqrt_rn_f32_slowpath)
$__internal_2_$__cuda_sm20_sqrt_rn_f32_slowpath:
[----:B------:R-:W-:-:S13]  /*1490*/  LOP3.LUT P0, RZ, R0, 0x7fffffff, RZ, 0xc0, !PT ;  /* 0x7fffffff00ff7812 */ /* 0x000fda000780c0ff */
[----:B------:R-:W-:Y:S01]  /*14a0*/  @!P0 MOV R3, R0 ;  /* 0x0000000000038202 */ /* 0x000fe20000000f00 */
[----:B------:R-:W-:Y:S06]  /*14b0*/  @!P0 BRA `(.L_x_61) ;  /* 0x0000000000408947 */ /* 0x000fec0003800000 */
[----:B------:R-:W-:-:S13]  /*14c0*/  FSETP.GEU.FTZ.AND P0, PT, R0, RZ, PT ;  /* 0x000000ff0000720b */ /* 0x000fda0003f1e000 */
[----:B------:R-:W-:Y:S01]  /*14d0*/  @!P0 MOV R3, 0x7fffffff ;  /* 0x7fffffff00038802 */ /* 0x000fe20000000f00 */
        /* <DEDUP_REMOVED lines=9> */
[----:B------:R-:W-:Y:S02]  /*1570*/  @!P0 MOV R3, R0 ;  /* 0x0000000000038202 */ /* 0x000fe40000000f00 */
[----:B------:R-:W-:-:S04]  /*1580*/  @P0 FADD.FTZ R6, -R5, -RZ ;  /* 0x800000ff05060221 */ /* 0x000fc80000010100 */
[----:B------:R-:W-:-:S04]  /*1590*/  @P0 FFMA R6, R5, R6, R4 ;  /* 0x0000000605060223 */ /* 0x000fc80000000004 */
[----:B------:R-:W-:-:S04]  /*15a0*/  @P0 FFMA R6, R6, R7, R5 ;  /* 0x0000000706060223 */ /* 0x000fc80000000005 */
[----:B------:R-:W-:-:S07]  /*15b0*/  @P0 FMUL.FTZ R3, R6, 2.3283064365386962891e-10 ;  /* 0x2f80000006030820 */ /* 0x000fce0000410000 */
.L_x_61:
[----:B------:R-:W-:Y:S01]  /*15c0*/  HFMA2 R5, -RZ, RZ, 0, 0 ;  /* 0x00000000ff057431 */ /* 0x000fe200000001ff */
[----:B------:R-:W-:-:S04]  /*15d0*/  MOV R4, R8 ;  /* 0x0000000800047202 */ /* 0x000fc80000000f00 */
[----:B------:R-:W-:Y:S05]  /*15e0*/  RET.REL.NODEC R4 `(_Z19compute_mean_stddevPfS_S_iii) ;  /* 0xffffffe804847950 */ /* 0x000fea0003c3ffff */
        .weak           $__internal_3_$__cuda_sm3x_div_rn_noftz_f32_slowpath
        .type           $__internal_3_$__cuda_sm3x_div_rn_noftz_f32_slowpath,@function
        .size           $__internal_3_$__cuda_sm3x_div_rn_noftz_f32_slowpath,(.L_x_121 - $__internal_3_$__cuda_sm3x_div_rn_noftz_f32_slowpath)
$__internal_3_$__cuda_sm3x_div_rn_noftz_f32_slowpath:
[----:B------:R-:W-:Y:S01]  /*15f0*/  SHF.R.U32.HI R6, RZ, 0x17, R3 ;  /* 0x00000017ff067819 */ /* 0x000fe20000011603 */
[----:B------:R-:W-:Y:S01]  /*1600*/  BSSY.RECONVERGENT B1, `(.L_x_62) ;  /* 0x0000063000017945 */ /* 0x000fe20003800200 */
[----:B------:R-:W-:Y:S02]  /*1610*/  SHF.R.U32.HI R5, RZ, 0x17, R0 ;  /* 0x00000017ff057819 */ /* 0x000fe40000011600 */
[----:B------:R-:W-:Y:S02]  /*1620*/  LOP3.LUT R12, R6, 0xff, RZ, 0xc0, !PT ;  /* 0x000000ff060c7812 */ /* 0x000fe400078ec0ff */
[----:B------:R-:W-:Y:S02]  /*1630*/  LOP3.LUT R10, R5, 0xff, RZ, 0xc0, !PT ;  /* 0x000000ff050a7812 */ /* 0x000fe400078ec0ff */
[----:B------:R-:W-:Y:S02]  /*1640*/  IADD3 R8, PT, PT, R12, -0x1, RZ ;  /* 0xffffffff0c087810 */ /* 0x000fe40007ffe0ff */
[----:B------:R-:W-:-:S02]  /*1650*/  IADD3 R7, PT, PT, R10, -0x1, RZ ;  /* 0xffffffff0a077810 */ /* 0x000fc40007ffe0ff */
[----:B------:R-:W-:Y:S02]  /*1660*/  ISETP.GT.U32.AND P1, PT, R8, 0xfd, PT ;  /* 0x000000fd0800780c */ /* 0x000fe40003f24070 */
[----:B------:R-:W-:Y:S02]  /*1670*/  MOV R5, R3 ;  /* 0x0000000300057202 */ /* 0x000fe40000000f00 */
[----:B------:R-:W-:-:S13]  /*1680*/  ISETP.GT.U32.OR P1, PT, R7, 0xfd, P1 ;  /* 0x000000fd0700780c */ /* 0x000fda0000f24470 */
[----:B------:R-:W-:Y:S01]  /*1690*/  @!P1 MOV R6, RZ ;  /* 0x000000ff00069202 */ /* 0x000fe20000000f00 */
[----:B------:R-:W-:Y:S06]  /*16a0*/  @!P1 BRA `(.L_x_63) ;  /* 0x00000000005c9947 */ /* 0x000fec0003800000 */
[----:B------:R-:W-:Y:S02]  /*16b0*/  FSETP.GTU.FTZ.AND P1, PT, |R0|, +INF , PT ;  /* 0x7f8000000000780b */ /* 0x000fe40003f3c200 */
[----:B------:R-:W-:-:S04]  /*16c0*/  FSETP.GTU.FTZ.AND P2, PT, |R3|, +INF , PT ;  /* 0x7f8000000300780b */ /* 0x000fc80003f5c200 */
[----:B------:R-:W-:-:S13]  /*16d0*/  PLOP3.LUT P1, PT, P1, P2, PT, 0xf8, 0x8f ;  /* 0x00000000008f781c */ /* 0x000fda0000f25f70 */
[----:B------:R-:W-:Y:S05]  /*16e0*/  @P1 BRA `(.L_x_64) ;  /* 0x00000004004c1947 */ /* 0x000fea0003800000 */
[----:B------:R-:W-:-:S13]  /*16f0*/  LOP3.LUT P1, RZ, R5, 0x7fffffff, R0, 0xc8, !PT ;  /* 0x7fffffff05ff7812 */ /* 0x000fda000782c800 */
[----:B------:R-:W-:Y:S05]  /*1700*/  @!P1 BRA `(.L_x_65) ;  /* 0x00000004003c9947 */ /* 0x000fea0003800000 */
[C---:B------:R-:W-:Y:S02]  /*1710*/  FSETP.NEU.FTZ.AND P3, PT, |R0|.reuse, +INF , PT ;  /* 0x7f8000000000780b */ /* 0x040fe40003f7d200 */
[----:B------:R-:W-:Y:S02]  /*1720*/  FSETP.NEU.FTZ.AND P2, PT, |R3|, +INF , PT ;  /* 0x7f8000000300780b */ /* 0x000fe40003f5d200 */
[----:B------:R-:W-:-:S11]  /*1730*/  FSETP.NEU.FTZ.AND P1, PT, |R0|, +INF , PT ;  /* 0x7f8000000000780b */ /* 0x000fd60003f3d200 */
[----:B------:R-:W-:Y:S05]  /*1740*/  @!P2 BRA !P3, `(.L_x_65) ;  /* 0x00000004002ca947 */ /* 0x000fea0005800000 */
[----:B------:R-:W-:-:S04]  /*1750*/  LOP3.LUT P3, RZ, R0, 0x7fffffff, RZ, 0xc0, !PT ;  /* 0x7fffffff00ff7812 */ /* 0x000fc8000786c0ff */
[----:B------:R-:W-:-:S13]  /*1760*/  PLOP3.LUT P2, PT, P2, P3, PT, 0x2f, 0xf2 ;  /* 0x0000000000f2781c */ /* 0x000fda0001746577 */
[----:B------:R-:W-:Y:S05]  /*1770*/  @P2 BRA `(.L_x_66) ;  /* 0x0000000400182947 */ /* 0x000fea0003800000 */
[----:B------:R-:W-:-:S04]  /*1780*/  LOP3.LUT P2, RZ, R5, 0x7fffffff, RZ, 0xc0, !PT ;  /* 0x7fffffff05ff7812 */ /* 0x000fc8000784c0ff */
[----:B------:R-:W-:-:S13]  /*1790*/  PLOP3.LUT P1, PT, P1, P2, PT, 0x2f, 0xf2 ;  /* 0x0000000000f2781c */ /* 0x000fda0000f24577 */
[----:B------:R-:W-:Y:S05]  /*17a0*/  @P1 BRA `(.L_x_67) ;  /* 0x0000000400001947 */ /* 0x000fea0003800000 */
[----:B------:R-:W-:Y:S02]  /*17b0*/  ISETP.GE.AND P1, PT, R7, RZ, PT ;  /* 0x000000ff0700720c */ /* 0x000fe40003f26270 */
[----:B------:R-:W-:-:S11]  /*17c0*/  ISETP.GE.AND P2, PT, R8, RZ, PT ;  /* 0x000000ff0800720c */ /* 0x000fd60003f46270 */
[----:B------:R-:W-:Y:S01]  /*17d0*/  @P1 MOV R6, RZ ;  /* 0x000000ff00061202 */ /* 0x000fe20000000f00 */
[----:B------:R-:W-:Y:S01]  /*17e0*/  @!P1 FFMA R0, R0, 1.84467440737095516160e+19, RZ ;  /* 0x5f80000000009823 */ /* 0x000fe200000000ff */
[----:B------:R-:W-:Y:S01]  /*17f0*/  @!P1 MOV R6, 0xffffffc0 ;  /* 0xffffffc000069802 */ /* 0x000fe20000000f00 */
[----:B------:R-:W-:-:S03]  /*1800*/  @!P2 FFMA R5, R3, 1.84467440737095516160e+19, RZ ;  /* 0x5f8000000305a823 */ /* 0x000fc600000000ff */
[----:B------:R-:W-:-:S07]  /*1810*/  @!P2 IADD3 R6, PT, PT, R6, 0x40, RZ ;  /* 0x000000400606a810 */ /* 0x000fce0007ffe0ff */
.L_x_63:
[----:B------:R-:W-:Y:S01]  /*1820*/  LEA R8, R12, 0xc0800000, 0x17 ;  /* 0xc08000000c087811 */ /* 0x000fe200078eb8ff */
[----:B------:R-:W-:Y:S03]  /*1830*/  BSSY.RECONVERGENT B2, `(.L_x_68) ;  /* 0x0000036000027945 */ /* 0x000fe60003800200 */
[----:B------:R-:W-:Y:S02]  /*1840*/  IADD3 R8, PT, PT, -R8, R5, RZ ;  /* 0x0000000508087210 */ /* 0x000fe40007ffe1ff */
[----:B------:R-:W-:Y:S02]  /*1850*/  IADD3 R5, PT, PT, R10, -0x7f, RZ ;  /* 0xffffff810a057810 */ /* 0x000fe40007ffe0ff */
[----:B------:R-:W0:Y:S01]  /*1860*/  MUFU.RCP R7, R8 ;  /* 0x0000000800077308 */ /* 0x000e220000001000 */
[----:B------:R-:W-:Y:S02]  /*1870*/  FADD.FTZ R9, -R8, -RZ ;  /* 0x800000ff08097221 */ /* 0x000fe40000010100 */
[----:B------:R-:W-:-:S02]  /*1880*/  IMAD R0, R5, -0x800000, R0 ;  /* 0xff80000005007824 */ /* 0x000fc400078e0200 */
[----:B0-----:R-:W-:-:S04]  /*1890*/  FFMA R10, R7, R9, 1 ;  /* 0x3f800000070a7423 */ /* 0x001fc80000000009 */
[----:B------:R-:W-:-:S04]  /*18a0*/  FFMA R14, R7, R10, R7 ;  /* 0x0000000a070e7223 */ /* 0x000fc80000000007 */
[----:B------:R-:W-:-:S04]  /*18b0*/  FFMA R7, R0, R14, RZ ;  /* 0x0000000e00077223 */ /* 0x000fc800000000ff */
[----:B------:R-:W-:-:S04]  /*18c0*/  FFMA R10, R9, R7, R0 ;  /* 0x00000007090a7223 */ /* 0x000fc80000000000 */
[----:B------:R-:W-:Y:S01]  /*18d0*/  FFMA R11, R14, R10, R7 ;  /* 0x0000000a0e0b7223 */ /* 0x000fe20000000007 */
[----:B------:R-:W-:-:S03]  /*18e0*/  IADD3 R7, PT, PT, R5, 0x7f, -R12 ;  /* 0x0000007f05077810 */ /* 0x000fc60007ffe80c */
[----:B------:R-:W-:Y:S01]  /*18f0*/  FFMA R10, R9, R11, R0 ;  /* 0x0000000b090a7223 */ /* 0x000fe20000000000 */
[----:B------:R-:W-:-:S03]  /*1900*/  IADD3 R7, PT, PT, R7, R6, RZ ;  /* 0x0000000607077210 */ /* 0x000fc60007ffe0ff */
[----:B------:R-:W-:-:S05]  /*1910*/  FFMA R0, R14, R10, R11 ;  /* 0x0000000a0e007223 */ /* 0x000fca000000000b */
[----:B------:R-:W-:-:S04]  /*1920*/  SHF.R.U32.HI R5, RZ, 0x17, R0 ;  /* 0x00000017ff057819 */ /* 0x000fc80000011600 */
[----:B------:R-:W-:-:S04]  /*1930*/  LOP3.LUT R5, R5, 0xff, RZ, 0xc0, !PT ;  /* 0x000000ff05057812 */ /* 0x000fc800078ec0ff */
[----:B------:R-:W-:-:S04]  /*1940*/  IADD3 R9, PT, PT, R5, R7, RZ ;  /* 0x0000000705097210 */ /* 0x000fc80007ffe0ff */
[----:B------:R-:W-:-:S04]  /*1950*/  IADD3 R5, PT, PT, R9, -0x1, RZ ;  /* 0xffffffff09057810 */ /* 0x000fc80007ffe0ff */
        /* <DEDUP_REMOVED lines=10> */
[C---:B------:R-:W-:Y:S01]  /*1a00*/  IADD3 R8, PT, PT, R9.reuse, 0x20, RZ ;  /* 0x0000002009087810 */ /* 0x040fe20007ffe0ff */
[CCC-:B------:R-:W-:Y:S01]  /*1a10*/  FFMA.RM R6, R14.reuse, R10.reuse, R11.reuse ;  /* 0x0000000a0e067223 */ /* 0x1c0fe2000000400b */
[----:B------:R-:W-:Y:S02]  /*1a20*/  ISETP.NE.AND P3, PT, R9, RZ, PT ;  /* 0x000000ff0900720c */ /* 0x000fe40003f65270 */
[----:B------:R-:W-:Y:S01]  /*1a30*/  LOP3.LUT R7, R5, 0x7fffff, RZ, 0xc0, !PT ;  /* 0x007fffff05077812 */ /* 0x000fe200078ec0ff */
[----:B------:R-:W-:Y:S01]  /*1a40*/  FFMA.RP R5, R14, R10, R11 ;  /* 0x0000000a0e057223 */ /* 0x000fe2000000800b */
[----:B------:R-:W-:Y:S02]  /*1a50*/  ISETP.NE.AND P2, PT, R9, RZ, PT ;  /* 0x000000ff0900720c */ /* 0x000fe40003f45270 */
[----:B------:R-:W-:Y:S02]  /*1a60*/  LOP3.LUT R7, R7, 0x800000, RZ, 0xfc, !PT ;  /* 0x0080000007077812 */ /* 0x000fe400078efcff */
[----:B------:R-:W-:-:S02]  /*1a70*/  IADD3 R9, PT, PT, -R9, RZ, RZ ;  /* 0x000000ff09097210 */ /* 0x000fc40007ffe1ff */
[----:B------:R-:W-:Y:S02]  /*1a80*/  SHF.L.U32 R8, R7, R8, RZ ;  /* 0x0000000807087219 */ /* 0x000fe400000006ff */
[----:B------:R-:W-:Y:S02]  /*1a90*/  FSETP.NEU.FTZ.AND P1, PT, R5, R6, PT ;  /* 0x000000060500720b */ /* 0x000fe40003f3d000 */
        /* <DEDUP_REMOVED lines=11> */
.L_x_70:
[----:B------:R-:W-:-:S04]  /*1b50*/  LOP3.LUT R0, R0, 0x80000000, RZ, 0xc0, !PT ;  /* 0x8000000000007812 */ /* 0x000fc800078ec0ff */
[----:B------:R-:W-:Y:S01]  /*1b60*/  LOP3.LUT R0, R0, 0x7f800000, RZ, 0xfc, !PT ;  /* 0x7f80000000007812 */ /* 0x000fe200078efcff */
[----:B------:R-:W-:Y:S06]  /*1b70*/  BRA `(.L_x_71) ;  /* 0x0000000000047947 */ /* 0x000fec0003800000 */
.L_x_69:
[----:B------:R-:W-:-:S07]  /*1b80*/  LEA R0, R7, R0, 0x17 ;  /* 0x0000000007007211 */ /* 0x000fce00078eb8ff */
.L_x_71:
[----:B------:R-:W-:Y:S05]  /*1b90*/  BSYNC.RECONVERGENT B2 ;  /* 0x0000000000027941 */ /* 0x000fea0003800200 */
.L_x_68:
[----:B------:R-:W-:Y:S05]  /*1ba0*/  BRA `(.L_x_72) ;  /* 0x0000000000207947 */ /* 0x000fea0003800000 */
.L_x_67:
[----:B------:R-:W-:-:S04]  /*1bb0*/  LOP3.LUT R0, R5, 0x80000000, R0, 0x48, !PT ;  /* 0x8000000005007812 */ /* 0x000fc800078e4800 */
[----:B------:R-:W-:Y:S01]  /*1bc0*/  LOP3.LUT R0, R0, 0x7f800000, RZ, 0xfc, !PT ;  /* 0x7f80000000007812 */ /* 0x000fe200078efcff */
[----:B------:R-:W-:Y:S06]  /*1bd0*/  BRA `(.L_x_72) ;  /* 0x0000000000147947 */ /* 0x000fec0003800000 */
.L_x_66:
[----:B------:R-:W-:Y:S01]  /*1be0*/  LOP3.LUT R0, R5, 0x80000000, R0, 0x48, !PT ;  /* 0x8000000005007812 */ /* 0x000fe200078e4800 */
[----:B------:R-:W-:Y:S06]  /*1bf0*/  BRA `(.L_x_72) ;  /* 0x00000000000c7947 */ /* 0x000fec0003800000 */
.L_x_65:
[----:B------:R-:W0:Y:S01]  /*1c00*/  MUFU.RSQ R0, -QNAN ;  /* 0xffc0000000007908 */ /* 0x000e220000001400 */
[----:B------:R-:W-:Y:S05]  /*1c10*/  BRA `(.L_x_72) ;  /* 0x0000000000047947 */ /* 0x000fea0003800000 */
.L_x_64:
[----:B------:R-:W-:-:S07]  /*1c20*/  FADD.FTZ R0, R0, R3 ;  /* 0x0000000300007221 */ /* 0x000fce0000010000 */
.L_x_72:
[----:B------:R-:W-:Y:S05]  /*1c30*/  BSYNC.RECONVERGENT B1 ;  /* 0x0000000000017941 */ /* 0x000fea0003800200 */
.L_x_62:
[----:B------:R-:W-:-:S04]  /*1c40*/  HFMA2 R5, -RZ, RZ, 0, 0 ;  /* 0x00000000ff057431 */ /* 0x000fc800000001ff */
[----:B0-----:R-:W-:Y:S05]  /*1c50*/  RET.REL.NODEC R4 `(_Z19compute_mean_stddevPfS_S_iii) ;  /* 0xffffffe004e87950 */ /* 0x001fea0003c3ffff */
.L_x_73:
        /* <DEDUP_REMOVED lines=10> */
.L_x_121:


//--------------------- .text._Z7MaxpooliiiiiPfS_ii --------------------------
	.section	.text._Z7MaxpooliiiiiPfS_ii,"ax",@progbits
	.align	128
        .global         _Z7MaxpooliiiiiPfS_ii
        .type           _Z7MaxpooliiiiiPfS_ii,@function
        .size           _Z7MaxpooliiiiiPfS_ii,(.L_x_130 - _Z7MaxpooliiiiiPfS_ii)
        .other          _Z7MaxpooliiiiiPfS_ii,@"STO_CUDA_ENTRY STV_DEFAULT"
_Z7MaxpooliiiiiPfS_ii:
.text._Z7MaxpooliiiiiPfS_ii:
[----:B------:R-:W-:Y:S01]  /*0000*/  LDC R1, c[0x0][0x37c] ;  /* 0x0000df00ff017b82 */ /* 0x000fe20000000800 */
[----:B------:R-:W0:Y:S01]  /*0010*/  S2R R0, SR_TID.Y ;  /* 0x0000000000007919 */ /* 0x000e220000002200 */
[----:B------:R-:W1:Y:S01]  /*0020*/  LDCU UR4, c[0x0][0x360] ;  /* 0x00006c00ff0477ac */ /* 0x000e620008000800 */
[----:B------:R-:W0:Y:S01]  /*0030*/  S2R R3, SR_CTAID.Y ;  /* 0x0000000000037919 */ /* 0x000e220000002600 */
[----:B------:R-:W0:Y:S01]  /*0040*/  LDCU UR5, c[0x0][0x364] ;  /* 0x00006c80ff0577ac */ /* 0x000e220008000800 */
[----:B------:R-:W1:Y:S01]  /*0050*/  S2R R7, SR_TID.X ;  /* 0x0000000000077919 */ /* 0x000e620000002100 */
[----:B------:R-:W2:Y:S01]  /*0060*/  LDCU UR7, c[0x0][0x390] ;  /* 0x00007200ff0777ac */ /* 0x000ea20008000800 */
[----:B------:R-:W1:Y:S01]  /*0070*/  S2R R2, SR_CTAID.X ;  /* 0x0000000000027919 */ /* 0x000e620000002500 */
[----:B------:R-:W3:Y:S01]  /*0080*/  LDCU UR6, c[0x0][0x368] ;  /* 0x00006d00ff0677ac */ /* 0x000ee20008000800 */
[----:B------:R-:W3:Y:S01]  /*0090*/  S2R R9, SR_TID.Z ;  /* 0x0000000000097919 */ /* 0x000ee20000002300 */
[----:B------:R-:W4:Y:S01]  /*00a0*/  LDCU UR8, c[0x0][0x38c] ;  /* 0x00007180ff0877ac */ /* 0x000f220008000800 */
[----:B------:R-:W3:Y:S01]  /*00b0*/  S2R R4, SR_CTAID.Z ;  /* 0x0000000000047919 */ /* 0x000ee20000002700 */
[----:B------:R-:W5:Y:S01]  /*00c0*/  LDCU UR9, c[0x0][0x380] ;  /* 0x00007000ff0977ac */ /* 0x000f620008000800 */
[----:B0-----:R-:W-:-:S05]  /*00d0*/  IMAD R0, R3, UR5, R0 ;  /* 0x0000000503007c24 */ /* 0x001fca000f8e0200 */
[----:B--2---:R-:W-:Y:S01]  /*00e0*/  ISETP.GE.AND P0, PT, R0, UR7, PT ;  /* 0x0000000700007c0c */ /* 0x004fe2000bf06270 */
[----:B-1----:R-:W-:-:S05]  /*00f0*/  IMAD R7, R2, UR4, R7 ;  /* 0x0000000402077c24 */ /* 0x002fca000f8e0207 */
[----:B----4-:R-:W-:Y:S01]  /*0100*/  ISETP.GE.OR P0, PT, R7, UR8, P0 ;  /* 0x0000000807007c0c */ /* 0x010fe20008706670 */
[----:B---3--:R-:W-:-:S05]  /*0110*/  IMAD R9, R4, UR6, R9 ;  /* 0x0000000604097c24 */ /* 0x008fca000f8e0209 */
[----:B-----5:R-:W-:-:S13]  /*0120*/  ISETP.GE.OR P0, PT, R9, UR9, P0 ;  /* 0x0000000909007c0c */ /* 0x020fda0008706670 */
[----:B------:R-:W-:Y:S05]  /*0130*/  @P0 EXIT ;  /* 0x000000000000094d */ /* 0x000fea0003800000 */
[----:B------:R-:W0:Y:S01]  /*0140*/  LDC R17, c[0x0][0x384] ;  /* 0x0000e100ff117b82 */ /* 0x000e220000000800 */
[----:B------:R-:W1:Y:S01]  /*0150*/  LDCU.64 UR6, c[0x0][0x3a8] ;  /* 0x00007500ff0677ac */ /* 0x000e620008000a00 */
[----:B------:R-:W2:Y:S06]  /*0160*/  LDCU UR5, c[0x0][0x388] ;  /* 0x00007100ff0577ac */ /* 0x000eac0008000800 */
[----:B------:R-:W3:Y:S01]  /*0170*/  LDC.64 R2, c[0x0][0x398] ;  /* 0x0000e600ff027b82 */ /* 0x000ee20000000a00 */
[----:B------:R-:W4:Y:S01]  /*0180*/  LDCU.64 UR10, c[0x0][0x358] ;  /* 0x00006b00ff0a77ac */ /* 0x000f220008000a00 */
[----:B-1----:R-:W-:-:S02]  /*0190*/  IMAD R6, R7, UR7, RZ ;  /* 0x0000000707067c24 */ /* 0x002fc4000f8e02ff */
[----:B------:R-:W-:Y:S02]  /*01a0*/  IMAD R10, R0, UR7, RZ ;  /* 0x00000007000a7c24 */ /* 0x000fe4000f8e02ff */
[----:B0-----:R-:W-:-:S04]  /*01b0*/  IMAD R4, R9, R17, RZ ;  /* 0x0000001109047224 */ /* 0x001fc800078e02ff */
[----:B--2---:R-:W-:-:S04]  /*01c0*/  IMAD R5, R4, UR5, RZ ;  /* 0x0000000504057c24 */ /* 0x004fc8000f8e02ff */
[----:B------:R-:W-:-:S04]  /*01d0*/  IMAD.IADD R8, R6, 0x1, R5 ;  /* 0x0000000106087824 */ /* 0x000fc800078e0205 */
[----:B------:R-:W-:-:S04]  /*01e0*/  IMAD R11, R10, R17, R8 ;  /* 0x000000110a0b7224 */ /* 0x000fc800078e0208 */
[----:B---3--:R-:W-:-:S05]  /*01f0*/  IMAD.WIDE R2, R11, 0x4, R2 ;  /* 0x000000040b027825 */ /* 0x008fca00078e0202 */
[----:B----4-:R0:W5:Y:S01]  /*0200*/  LDG.E R11, desc[UR10][R2.64] ;  /* 0x0000000a020b7981 */ /* 0x010162000c1e1900 */
[----:B------:R-:W-:-:S09]  /*0210*/  UISETP.GE.AND UP0, UPT, UR6, 0x1, UPT ;  /* 0x000000010600788c */ /* 0x000fd2000bf06270 */
[----:B0-----:R-:W-:Y:S05]  /*0220*/  BRA.U !UP0, `(.L_x_74) ;  /* 0x0000000908287547 */ /* 0x001fea000b800000 */
[----:B------:R-:W-:Y:S01]  /*0230*/  IMAD R2, R9, UR5, R10 ;  /* 0x0000000509027c24 */ /* 0x000fe2000f8e020a */
[----:B------:R-:W-:Y:S01]  /*0240*/  ULOP3.LUT UR4, UR6, 0x7ffffffc, URZ, 0xc0, !UPT ;  /* 0x7ffffffc06047892 */ /* 0x000fe2000f8ec0ff */
[-C--:B------:R-:W-:Y:S01]  /*0250*/  IMAD R12, R0, R17.reuse, R7 ;  /* 0x00000011000c7224 */ /* 0x080fe200078e0207 */
[----:B------:R-:W-:Y:S01]  /*0260*/  ULOP3.LUT UR6, UR6, 0x3, URZ, 0xc0, !UPT ;  /* 0x0000000306067892 */ /* 0x000fe2000f8ec0ff */
[C---:B------:R-:W-:Y:S01]  /*0270*/  VIADD R13, R2.reuse, 0x2 ;  /* 0x00000002020d7836 */ /* 0x040fe20000000000 */
[C---:B------:R-:W-:Y:S01]  /*0280*/  IADD3 R3, PT, PT, R2.reuse, 0x3, RZ ;  /* 0x0000000302037810 */ /* 0x040fe20007ffe0ff */
[-C--:B------:R-:W-:Y:S01]  /*0290*/  IMAD R15, R2, R17.reuse, R17 ;  /* 0x00000011020f7224 */ /* 0x080fe200078e0211 */
[----:B------:R-:W-:Y:S01]  /*02a0*/  UIADD3 UR8, UPT, UPT, -UR4, URZ, URZ ;  /* 0x000000ff04087290 */ /* 0x000fe2000fffe1ff */
[----:B------:R-:W-:Y:S02]  /*02b0*/  IMAD R12, R12, UR7, R5 ;  /* 0x000000070c0c7c24 */ /* 0x000fe4000f8e0205 */
[-CC-:B------:R-:W-:Y:S01]  /*02c0*/  IMAD R13, R13, R17.reuse, R6.reuse ;  /* 0x000000110d0d7224 */ /* 0x180fe200078e0206 */
[----:B------:R-:W-:Y:S01]  /*02d0*/  UMOV UR4, URZ ;  /* 0x000000ff00047c82 */ /* 0x000fe20008000000 */
[----:B------:R-:W-:-:S02]  /*02e0*/  IMAD R14, R3, R17, R6 ;  /* 0x00000011030e7224 */ /* 0x000fc400078e0206 */
[----:B------:R-:W-:-:S07]  /*02f0*/  IMAD.IADD R15, R6, 0x1, R15 ;  /* 0x00000001060f7824 */ /* 0x000fce00078e020f */
.L_x_91:
[----:B------:R-:W0:Y:S01]  /*0300*/  LDCU UR7, c[0x0][0x3a8] ;  /* 0x00007500ff0777ac */ /* 0x000e220008000800 */
[----:B--2---:R-:W-:Y:S01]  /*0310*/  VIADD R3, R6, UR4 ;  /* 0x0000000406037c36 */ /* 0x004fe20008000000 */
[----:B------:R-:W1:Y:S01]  /*0320*/  LDCU UR5, c[0x0][0x384] ;  /* 0x00007080ff0577ac */ /* 0x000e620008000800 */
[----:B0-----:R-:W-:Y:S01]  /*0330*/  UISETP.GE.U32.AND UP0, UPT, UR7, 0x4, UPT ;  /* 0x000000040700788c */ /* 0x001fe2000bf06070 */
[----:B-1----:R-:W-:Y:S01]  /*0340*/  MOV R4, UR5 ;  /* 0x0000000500047c02 */ /* 0x002fe20008000f00 */
[----:B------:R-:W-:-:S03]  /*0350*/  UMOV UR5, URZ ;  /* 0x000000ff00057c82 */ /* 0x000fc60008000000 */
[----:B------:R-:W-:-:S04]  /*0360*/  ISETP.GE.AND P0, PT, R3, R4, PT ;  /* 0x000000040300720c */ /* 0x000fc80003f06270 */
[----:B------:R-:W-:Y:S01]  /*0370*/  ISETP.GT.AND P0, PT, R3, -0x1, !P0 ;  /* 0xffffffff0300780c */ /* 0x000fe20004704270 */
[----:B------:R-:W-:-:S12]  /*0380*/  BRA.U !UP0, `(.L_x_75) ;  /* 0x0000000108fc7547 */ /* 0x000fd8000b800000 */
[----:B------:R-:W0:Y:S01]  /*0390*/  LDC R16, c[0x0][0x384] ;  /* 0x0000e100ff107b82 */ /* 0x000e220000000800 */
[----:B------:R-:W-:Y:S01]  /*03a0*/  VIADD R18, R10, 0x3 ;  /* 0x000000030a127836 */ /* 0x000fe20000000000 */
[----:B------:R-:W-:Y:S01]  /*03b0*/  IADD3 R19, PT, PT, R13, UR4, RZ ;  /* 0x000000040d137c10 */ /* 0x000fe2000fffe0ff */
[----:B------:R-:W-:Y:S01]  /*03c0*/  VIADD R17, R15, UR4 ;  /* 0x000000040f117c36 */ /* 0x000fe20008000000 */
[----:B------:R-:W-:Y:S01]  /*03d0*/  IADD3 R23, PT, PT, R12, UR4, RZ ;  /* 0x000000040c177c10 */ /* 0x000fe2000fffe0ff */
[----:B------:R-:W-:Y:S01]  /*03e0*/  VIADD R21, R14, UR4 ;  /* 0x000000040e157c36 */ /* 0x000fe20008000000 */
[----:B------:R-:W1:Y:S02]  /*03f0*/  LDCU UR9, c[0x0][0x388] ;  /* 0x00007100ff0977ac */ /* 0x000e640008000800 */
[----:B------:R-:W2:Y:S01]  /*0400*/  LDC.64 R2, c[0x0][0x398] ;  /* 0x0000e600ff027b82 */ /* 0x000ea20000000a00 */
[----:B------:R-:W-:Y:S01]  /*0410*/  ULOP3.LUT UR7, UR7, 0x7ffffffc, URZ, 0xc0, !UPT ;  /* 0x7ffffffc07077892 */ /* 0x000fe2000f8ec0ff */
[----:B------:R-:W-:-:S11]  /*0420*/  UMOV UR5, UR8 ;  /* 0x0000000800057c82 */ /* 0x000fd60008000000 */
.L_x_84:
[C---:B------:R-:W-:Y:S01]  /*0430*/  VIADD R4, R18.reuse, 0xfffffffd ;  /* 0xfffffffd12047836 */ /* 0x040fe20000000000 */
[C---:B------:R-:W-:Y:S01]  /*0440*/  IADD3 R20, PT, PT, R18.reuse, -0x2, RZ ;  /* 0xfffffffe12147810 */ /* 0x040fe20007ffe0ff */
[C---:B------:R-:W-:Y:S01]  /*0450*/  VIADD R5, R18.reuse, 0xffffffff ;  /* 0xffffffff12057836 */ /* 0x040fe20000000000 */
[----:B-1----:R-:W-:Y:S01]  /*0460*/  ISETP.GE.AND P4, PT, R18, UR9, PT ;  /* 0x0000000912007c0c */ /* 0x002fe2000bf86270 */
[----:B------:R-:W-:Y:S01]  /*0470*/  BSSY.RECONVERGENT B0, `(.L_x_76) ;  /* 0x0000011000007945 */ /* 0x000fe20003800200 */
[----:B------:R-:W-:Y:S02]  /*0480*/  ISETP.GE.AND P1, PT, R4, UR9, PT ;  /* 0x0000000904007c0c */ /* 0x000fe4000bf26270 */
[----:B------:R-:W-:Y:S02]  /*0490*/  ISETP.GE.AND P2, PT, R20, UR9, PT ;  /* 0x0000000914007c0c */ /* 0x000fe4000bf46270 */
[----:B------:R-:W-:Y:S02]  /*04a0*/  ISETP.GT.AND P1, PT, R4, -0x1, !P1 ;  /* 0xffffffff0400780c */ /* 0x000fe40004f24270 */
[----:B------:R-:W-:-:S02]  /*04b0*/  ISETP.GE.AND P3, PT, R5, UR9, PT ;  /* 0x0000000905007c0c */ /* 0x000fc4000bf66270 */
[----:B------:R-:W-:Y:S02]  /*04c0*/  PLOP3.LUT P1, PT, P0, P1, PT, 0x80, 0x8 ;  /* 0x000000000008781c */ /* 0x000fe40000723070 */
[----:B------:R-:W-:Y:S02]  /*04d0*/  ISETP.GT.AND P4, PT, R18, -0x1, !P4 ;  /* 0xffffffff1200780c */ /* 0x000fe40006784270 */
[----:B------:R-:W-:Y:S02]  /*04e0*/  ISETP.GT.AND P2, PT, R20, -0x1, !P2 ;  /* 0xffffffff1400780c */ /* 0x000fe40005744270 */
[----:B------:R-:W-:Y:S02]  /*04f0*/  ISETP.GT.AND P3, PT, R5, -0x1, !P3 ;  /* 0xffffffff0500780c */ /* 0x000fe40005f64270 */
[----:B------:R-:W-:Y:S02]  /*0500*/  PLOP3.LUT P4, PT, P0, P4, PT, 0x80, 0x8 ;  /* 0x000000000008781c */ /* 0x000fe40000789070 */
[----:B------:R-:W-:-:S02]  /*0510*/  PLOP3.LUT P2, PT, P0, P2, PT, 0x80, 0x8 ;  /* 0x000000000008781c */ /* 0x000fc40000745070 */
[----:B------:R-:W-:Y:S01]  /*0520*/  PLOP3.LUT P3, PT, P0, P3, PT, 0x80, 0x8 ;  /* 0x000000000008781c */ /* 0x000fe20000767070 */
[----:B------:R-:W-:-:S12]  /*0530*/  @!P1 BRA `(.L_x_77) ;  /* 0x0000000000109947 */ /* 0x000fd80003800000 */
[----:B--2---:R-:W-:-:S06]  /*0540*/  IMAD.WIDE R4, R23, 0x4, R2 ;  /* 0x0000000417047825 */ /* 0x004fcc00078e0202 */
[----:B------:R-:W2:Y:S02]  /*0550*/  LDG.E R4, desc[UR10][R4.64] ;  /* 0x0000000a04047981 */ /* 0x000ea4000c1e1900 */
[----:B--2--5:R-:W-:-:S13]  /*0560*/  FSETP.GEU.AND P1, PT, R11, R4, PT ;  /* 0x000000040b00720b */ /* 0x024fda0003f2e000 */
[----:B------:R-:W-:-:S07]  /*0570*/  @!P1 MOV R11, R4 ;  /* 0x00000004000b9202 */ /* 0x000fce0000000f00 */
.L_x_77:
[----:B------:R-:W-:Y:S05]  /*0580*/  BSYNC.RECONVERGENT B0 ;  /* 0x0000000000007941 */ /* 0x000fea0003800200 */
.L_x_76:
[----:B------:R-:W-:Y:S04]  /*0590*/  BSSY.RECONVERGENT B0, `(.L_x_78) ;  /* 0x0000006000007945 */ /* 0x000fe80003800200 */
[----:B------:R-:W-:Y:S05]  /*05a0*/  @!P2 BRA `(.L_x_79) ;  /* 0x000000000010a947 */ /* 0x000fea0003800000 */
[----:B--2---:R-:W-:-:S06]  /*05b0*/  IMAD.WIDE R4, R17, 0x4, R2 ;  /* 0x0000000411047825 */ /* 0x004fcc00078e0202 */
[----:B------:R-:W2:Y:S02]  /*05c0*/  LDG.E R4, desc[UR10][R4.64] ;  /* 0x0000000a04047981 */ /* 0x000ea4000c1e1900 */
[----:B--2--5:R-:W-:-:S13]  /*05d0*/  FSETP.GEU.AND P1, PT, R11, R4, PT ;  /* 0x000000040b00720b */ /* 0x024fda0003f2e000 */
[----:B------:R-:W-:-:S07]  /*05e0*/  @!P1 IMAD.MOV.U32 R11, RZ, RZ, R4 ;  /* 0x000000ffff0b9224 */ /* 0x000fce00078e0004 */
.L_x_79:
[----:B------:R-:W-:Y:S05]  /*05f0*/  BSYNC.RECONVERGENT B0 ;  /* 0x0000000000007941 */ /* 0x000fea0003800200 */
.L_x_78:
[----:B------:R-:W-:Y:S04]  /*0600*/  BSSY.RECONVERGENT B0, `(.L_x_80) ;  /* 0x0000006000007945 */ /* 0x000fe80003800200 */
[----:B------:R-:W-:Y:S05]  /*0610*/  @!P3 BRA `(.L_x_81) ;  /* 0x000000000010b947 */ /* 0x000fea0003800000 */
[----:B--2---:R-:W-:-:S06]  /*0620*/  IMAD.WIDE R4, R19, 0x4, R2 ;  /* 0x0000000413047825 */ /* 0x004fcc00078e0202 */
[----:B------:R-:W2:Y:S02]  /*0630*/  LDG.E R4, desc[UR10][R4.64] ;  /* 0x0000000a04047981 */ /* 0x000ea4000c1e1900 */
[----:B--2--5:R-:W-:-:S13]  /*0640*/  FSETP.GEU.AND P1, PT, R11, R4, PT ;  /* 0x000000040b00720b */ /* 0x024fda0003f2e000 */
[----:B------:R-:W-:-:S07]  /*0650*/  @!P1 MOV R11, R4 ;  /* 0x00000004000b9202 */ /* 0x000fce0000000f00 */
.L_x_81:
[----:B------:R-:W-:Y:S05]  /*0660*/  BSYNC.RECONVERGENT B0 ;  /* 0x0000000000007941 */ /* 0x000fea0003800200 */
.L_x_80:
[----:B------:R-:W-:Y:S04]  /*0670*/  BSSY.RECONVERGENT B0, `(.L_x_82) ;  /* 0x0000006000007945 */ /* 0x000fe80003800200 */
[----:B------:R-:W-:Y:S05]  /*0680*/  @!P4 BRA `(.L_x_83) ;  /* 0x000000000010c947 */ /* 0x000fea0003800000 */
[----:B--2---:R-:W-:-:S06]  /*0690*/  IMAD.WIDE R4, R21, 0x4, R2 ;  /* 0x0000000415047825 */ /* 0x004fcc00078e0202 */
[----:B------:R-:W2:Y:S02]  /*06a0*/  LDG.E R4, desc[UR10][R4.64] ;  /* 0x0000000a04047981 */ /* 0x000ea4000c1e1900 */
[----:B--2--5:R-:W-:-:S13]  /*06b0*/  FSETP.GEU.AND P1, PT, R11, R4, PT ;  /* 0x000000040b00720b */ /* 0x024fda0003f2e000 */
[----:B------:R-:W-:-:S07]  /*06c0*/  @!P1 IMAD.MOV.U32 R11, RZ, RZ, R4 ;  /* 0x000000ffff0b9224 */ /* 0x000fce00078e0004 */
.L_x_83:
[----:B------:R-:W-:Y:S05]  /*06d0*/  BSYNC.RECONVERGENT B0 ;  /* 0x0000000000007941 */ /* 0x000fea0003800200 */
.L_x_82:
[----:B------:R-:W-:Y:S01]  /*06e0*/  UIADD3 UR5, UPT, UPT, UR5, 0x4, URZ ;  /* 0x0000000405057890 */ /* 0x000fe2000fffe0ff */
[----:B0-----:R-:W-:Y:S01]  /*06f0*/  MOV R4, R16 ;  /* 0x0000001000047202 */ /* 0x001fe20000000f00 */
[----:B------:R-:W-:Y:S02]  /*0700*/  VIADD R18, R18, 0x4 ;  /* 0x0000000412127836 */ /* 0x000fe40000000000 */
[----:B------:R-:W-:Y:S01]  /*0710*/  UISETP.NE.AND UP0, UPT, UR5, URZ, UPT ;  /* 0x000000ff0500728c */ /* 0x000fe2000bf05270 */
[C---:B------:R-:W-:Y:S01]  /*0720*/  LEA R17, R4.reuse, R17, 0x2 ;  /* 0x0000001104117211 */ /* 0x040fe200078e10ff */
[C---:B------:R-:W-:Y:S01]  /*0730*/  IMAD R19, R4.reuse, 0x4, R19 ;  /* 0x0000000404137824 */ /* 0x040fe200078e0213 */
[C---:B------:R-:W-:Y:S01]  /*0740*/  LEA R21, R4.reuse, R21, 0x2 ;  /* 0x0000001504157211 */ /* 0x040fe200078e10ff */
[----:B------:R-:W-:-:S05]  /*0750*/  IMAD R23, R4, 0x4, R23 ;  /* 0x0000000404177824 */ /* 0x000fca00078e0217 */
[----:B------:R-:W-:Y:S05]  /*0760*/  BRA.U UP0, `(.L_x_84) ;  /* 0xfffffffd00307547 */ /* 0x000fea000b83ffff */
[----:B------:R-:W-:-:S05]  /*0770*/  UMOV UR5, UR7 ;  /* 0x0000000700057c82 */ /* 0x000fca0008000000 */
.L_x_75:
[----:B------:R-:W-:-:S09]  /*0780*/  UISETP.NE.AND UP0, UPT, UR6, URZ, UPT ;  /* 0x000000ff0600728c */ /* 0x000fd2000bf05270 */
[----:B------:R-:W-:Y:S05]  /*0790*/  BRA.U !UP0, `(.L_x_85) ;  /* 0x0000000108bc7547 */ /* 0x000fea000b800000 */
[----:B------:R-:W0:Y:S01]  /*07a0*/  LDCU UR7, c[0x0][0x388] ;  /* 0x00007100ff0777ac */ /* 0x000e220008000800 */
[----:B------:R-:W-:Y:S01]  /*07b0*/  IADD3 R16, PT, PT, R10, UR5, RZ ;  /* 0x000000050a107c10 */ /* 0x000fe2000fffe0ff */
[----:B------:R-:W-:Y:S03]  /*07c0*/  BSSY.RECONVERGENT B0, `(.L_x_86) ;  /* 0x000000c000007945 */ /* 0x000fe60003800200 */
[----:B0-----:R-:W-:-:S04]  /*07d0*/  ISETP.GE.AND P1, PT, R16, UR7, PT ;  /* 0x0000000710007c0c */ /* 0x001fc8000bf26270 */
[----:B------:R-:W-:-:S04]  /*07e0*/  ISETP.GT.AND P1, PT, R16, -0x1, !P1 ;  /* 0xffffffff1000780c */ /* 0x000fc80004f24270 */
[----:B------:R-:W-:-:S13]  /*07f0*/  PLOP3.LUT P1, PT, P0, P1, PT, 0x80, 0x8 ;  /* 0x000000000008781c */ /* 0x000fda0000723070 */
[----:B------:R-:W-:Y:S05]  /*0800*/  @!P1 BRA `(.L_x_87) ;  /* 0x00000000001c9947 */ /* 0x000fea0003800000 */
[----:B--2---:R-:W0:Y:S01]  /*0810*/  LDC.64 R2, c[0x0][0x398] ;  /* 0x0000e600ff027b82 */ /* 0x004e220000000a00 */
[----:B------:R-:W-:-:S04]  /*0820*/  VIADD R5, R8, UR4 ;  /* 0x0000000408057c36 */ /* 0x000fc80008000000 */
[----:B------:R-:W-:-:S04]  /*0830*/  IMAD R5, R16, R4, R5 ;  /* 0x0000000410057224 */ /* 0x000fc800078e0205 */
[----:B0-----:R-:W-:-:S06]  /*0840*/  IMAD.WIDE R2, R5, 0x4, R2 ;  /* 0x0000000405027825 */ /* 0x001fcc00078e0202 */
[----:B------:R-:W2:Y:S02]  /*0850*/  LDG.E R2, desc[UR10][R2.64] ;  /* 0x0000000a02027981 */ /* 0x000ea4000c1e1900 */
[----:B--2--5:R-:W-:-:S13]  /*0860*/  FSETP.GEU.AND P1, PT, R11, R2, PT ;  /* 0x000000020b00720b */ /* 0x024fda0003f2e000 */
[----:B------:R-:W-:-:S07]  /*0870*/  @!P1 MOV R11, R2 ;  /* 0x00000002000b9202 */ /* 0x000fce0000000f00 */
.L_x_87:
[----:B------:R-:W-:Y:S05]  /*0880*/  BSYNC.RECONVERGENT B0 ;  /* 0x0000000000007941 */ /* 0x000fea0003800200 */
.L_x_86:
[----:B------:R-:W-:-:S09]  /*0890*/  UISETP.NE.AND UP0, UPT, UR6, 0x1, UPT ;  /* 0x000000010600788c */ /* 0x000fd2000bf05270 */
[----:B------:R-:W-:Y:S05]  /*08a0*/  BRA.U !UP0, `(.L_x_85) ;  /* 0x0000000108787547 */ /* 0x000fea000b800000 */
[----:B------:R-:W-:Y:S01]  /*08b0*/  VIADD R5, R16, 0x1 ;  /* 0x0000000110057836 */ /* 0x000fe20000000000 */
[----:B------:R-:W-:Y:S04]  /*08c0*/  BSSY.RECONVERGENT B0, `(.L_x_88) ;  /* 0x000000c000007945 */ /* 0x000fe80003800200 */
[----:B------:R-:W-:-:S04]  /*08d0*/  ISETP.GE.AND P1, PT, R5, UR7, PT ;  /* 0x0000000705007c0c */ /* 0x000fc8000bf26270 */
[----:B------:R-:W-:-:S04]  /*08e0*/  ISETP.GT.AND P1, PT, R5, -0x1, !P1 ;  /* 0xffffffff0500780c */ /* 0x000fc80004f24270 */
[----:B------:R-:W-:-:S13]  /*08f0*/  PLOP3.LUT P1, PT, P0, P1, PT, 0x80, 0x8 ;  /* 0x000000000008781c */ /* 0x000fda0000723070 */
[----:B------:R-:W-:Y:S05]  /*0900*/  @!P1 BRA `(.L_x_89) ;  /* 0x00000000001c9947 */ /* 0x000fea0003800000 */
[----:B--2---:R-:W0:Y:S01]  /*0910*/  LDC.64 R2, c[0x0][0x398] ;  /* 0x0000e600ff027b82 */ /* 0x004e220000000a00 */
[----:B------:R-:W-:-:S05]  /*0920*/  IADD3 R17, PT, PT, R8, UR4, RZ ;  /* 0x0000000408117c10 */ /* 0x000fca000fffe0ff */
[----:B------:R-:W-:-:S04]  /*0930*/  IMAD R5, R5, R4, R17 ;  /* 0x0000000405057224 */ /* 0x000fc800078e0211 */
[----:B0-----:R-:W-:-:S06]  /*0940*/  IMAD.WIDE R2, R5, 0x4, R2 ;  /* 0x0000000405027825 */ /* 0x001fcc00078e0202 */
[----:B------:R-:W2:Y:S02]  /*0950*/  LDG.E R2, desc[UR10][R2.64] ;  /* 0x0000000a02027981 */ /* 0x000ea4000c1e1900 */
[----:B--2--5:R-:W-:-:S13]  /*0960*/  FSETP.GEU.AND P1, PT, R11, R2, PT ;  /* 0x000000020b00720b */ /* 0x024fda0003f2e000 */
[----:B------:R-:W-:-:S07]  /*0970*/  @!P1 IMAD.MOV.U32 R11, RZ, RZ, R2 ;  /* 0x000000ffff0b9224 */ /* 0x000fce00078e0002 */
.L_x_89:
[----:B------:R-:W-:Y:S05]  /*0980*/  BSYNC.RECONVERGENT B0 ;  /* 0x0000000000007941 */ /* 0x000fea0003800200 */
.L_x_88:
[----:B------:R-:W-:-:S09]  /*0990*/  UISETP.NE.AND UP0, UPT, UR6, 0x2, UPT ;  /* 0x000000020600788c */ /* 0x000fd2000bf05270 */
[----:B------:R-:W-:Y:S05]  /*09a0*/  BRA.U !UP0, `(.L_x_85) ;  /* 0x0000000108387547 */ /* 0x000fea000b800000 */
[----:B------:R-:W-:Y:S01]  /*09b0*/  IADD3 R5, PT, PT, R16, 0x2, RZ ;  /* 0x0000000210057810 */ /* 0x000fe20007ffe0ff */
[----:B------:R-:W-:Y:S03]  /*09c0*/  BSSY.RECONVERGENT B0, `(.L_x_85) ;  /* 0x000000c000007945 */ /* 0x000fe60003800200 */
[----:B------:R-:W-:-:S04]  /*09d0*/  ISETP.GE.AND P1, PT, R5, UR7, PT ;  /* 0x0000000705007c0c */ /* 0x000fc8000bf26270 */
        /* <DEDUP_REMOVED lines=10> */
.L_x_90:
[----:B------:R-:W-:Y:S05]  /*0a80*/  BSYNC.RECONVERGENT B0 ;  /* 0x0000000000007941 */ /* 0x000fea0003800200 */
.L_x_85:
[----:B------:R-:W0:Y:S01]  /*0a90*/  LDCU UR5, c[0x0][0x3a8] ;  /* 0x00007500ff0577ac */ /* 0x000e220008000800 */
[----:B------:R-:W-:-:S04]  /*0aa0*/  UIADD3 UR4, UPT, UPT, UR4, 0x1, URZ ;  /* 0x0000000104047890 */ /* 0x000fc8000fffe0ff */
[----:B0-----:R-:W-:-:S09]  /*0ab0*/  UISETP.NE.AND UP0, UPT, UR4, UR5, UPT ;  /* 0x000000050400728c */ /* 0x001fd2000bf05270 */
[----:B------:R-:W-:Y:S05]  /*0ac0*/  BRA.U UP0, `(.L_x_91) ;  /* 0xfffffff9000c7547 */ /* 0x000fea000b83ffff */
.L_x_74:
[----:B------:R-:W0:Y:S01]  /*0ad0*/  LDCU UR5, c[0x0][0x390] ;  /* 0x00007200ff0577ac */ /* 0x000e220008000800 */
[----:B--2---:R-:W1:Y:S01]  /*0ae0*/  LDC.64 R2, c[0x0][0x3a0] ;  /* 0x0000e800ff027b82 */ /* 0x004e620000000a00 */
[----:B------:R-:W2:Y:S01]  /*0af0*/  LDCU UR7, c[0x0][0x38c] ;  /* 0x00007180ff0777ac */ /* 0x000ea20008000800 */
[----:B0-----:R-:W-:-:S04]  /*0b00*/  IMAD R0, R9, UR5, R0 ;  /* 0x0000000509007c24 */ /* 0x001fc8000f8e0200 */
[----:B--2---:R-:W-:-:S04]  /*0b10*/  IMAD R7, R0, UR7, R7 ;  /* 0x0000000700077c24 */ /* 0x004fc8000f8e0207 */
[----:B-1----:R-:W-:-:S05]  /*0b20*/  IMAD.WIDE R2, R7, 0x4, R2 ;  /* 0x0000000407027825 */ /* 0x002fca00078e0202 */
[----:B-----5:R-:W-:Y:S01]  /*0b30*/  STG.E desc[UR10][R2.64], R11 ;  /* 0x0000000b02007986 */ /* 0x020fe2000c10190a */
[----:B------:R-:W-:Y:S05]  /*0b40*/  EXIT ;  /* 0x000000000000794d */ /* 0x000fea0003800000 */
.L_x_92:
        /* <DEDUP_REMOVED lines=11> */
.L_x_130:


//--------------------- .text._Z4ReLuiiiPf        --------------------------
	.section	.text._Z4ReLuiiiPf,"ax",@progbits
	.align	128
        .global         _Z4ReLuiiiPf
        .type           _Z4ReLuiiiPf,@function
        .size           _Z4ReLuiiiPf,(.L_x_131 - _Z4ReLuiiiPf)
        .other          _Z4ReLuiiiPf,@"STO_CUDA_ENTRY STV_DEFAULT"
_Z4ReLuiiiPf:
.text._Z4ReLuiiiPf:
        /* <DEDUP_REMOVED lines=10> */
[----:B------:R-:W4:Y:S01]  /*00a0*/  LDCU.64 UR8, c[0x0][0x380] ;  /* 0x00007000ff0877ac */ /* 0x000f220008000a00 */
[----:B------:R-:W3:Y:S01]  /*00b0*/  S2R R7, SR_CTAID.Z ;  /* 0x0000000000077919 */ /* 0x000ee20000002700 */
[----:B0-----:R-:W-:-:S05]  /*00c0*/  IMAD R4, R5, UR5, R4 ;  /* 0x0000000505047c24 */ /* 0x001fca000f8e0204 */
[----:B--2---:R-:W-:Y:S01]  /*00d0*/  ISETP.GE.AND P0, PT, R4, UR7, PT ;  /* 0x0000000704007c0c */ /* 0x004fe2000bf06270 */
[----:B-1----:R-:W-:-:S05]  /*00e0*/  IMAD R0, R3, UR4, R0 ;  /* 0x0000000403007c24 */ /* 0x002fca000f8e0200 */
[----:B----4-:R-:W-:Y:S01]  /*00f0*/  ISETP.GE.OR P0, PT, R0, UR9, P0 ;  /* 0x0000000900007c0c */ /* 0x010fe20008706670 */
[----:B---3--:R-:W-:-:S05]  /*0100*/  IMAD R5, R7, UR6, R2 ;  /* 0x0000000607057c24 */ /* 0x008fca000f8e0202 */
[----:B------:R-:W-:-:S13]  /*0110*/  ISETP.GE.OR P0, PT, R5, UR8, P0 ;  /* 0x0000000805007c0c */ /* 0x000fda0008706670 */
[----:B------:R-:W-:Y:S05]  /*0120*/  @P0 EXIT ;  /* 0x000000000000094d */ /* 0x000fea0003800000 */
[----:B------:R-:W0:Y:S01]  /*0130*/  LDC.64 R2, c[0x0][0x390] ;  /* 0x0000e400ff027b82 */ /* 0x000e220000000a00 */
[----:B------:R-:W1:Y:S01]  /*0140*/  LDCU.64 UR4, c[0x0][0x358] ;  /* 0x00006b00ff0477ac */ /* 0x000e620008000a00 */
[----:B------:R-:W-:-:S04]  /*0150*/  IMAD R5, R5, UR7, R4 ;  /* 0x0000000705057c24 */ /* 0x000fc8000f8e0204 */
[----:B------:R-:W-:-:S04]  /*0160*/  IMAD R5, R5, UR9, R0 ;  /* 0x0000000905057c24 */ /* 0x000fc8000f8e0200 */
[----:B0-----:R-:W-:-:S05]  /*0170*/  IMAD.WIDE R2, R5, 0x4, R2 ;  /* 0x0000000405027825 */ /* 0x001fca00078e0202 */
[----:B-1----:R-:W2:Y:S02]  /*0180*/  LDG.E R0, desc[UR4][R2.64] ;  /* 0x0000000402007981 */ /* 0x002ea4000c1e1900 */
[----:B--2---:R-:W-:-:S13]  /*0190*/  FSETP.GEU.AND P0, PT, R0, RZ, PT ;  /* 0x000000ff0000720b */ /* 0x004fda0003f0e000 */
[----:B------:R-:W-:Y:S05]  /*01a0*/  @P0 EXIT ;  /* 0x000000000000094d */ /* 0x000fea0003800000 */
[----:B------:R-:W-:Y:S01]  /*01b0*/  STG.E desc[UR4][R2.64], RZ ;  /* 0x000000ff02007986 */ /* 0x000fe2000c101904 */
[----:B------:R-:W-:Y:S05]  /*01c0*/  EXIT ;  /* 0x000000000000794d */ /* 0x000fea0003800000 */
.L_x_93:
        /* <DEDUP_REMOVED lines=11> */
.L_x_131:


//--------------------- .text._Z11BatchNormediiiPfS_S_ --------------------------
	.section	.text._Z11BatchNormediiiPfS_S_,"ax",@progbits
	.align	128
        .global         _Z11BatchNormediiiPfS_S_
        .type           _Z11BatchNormediiiPfS_S_,@function
        .size           _Z11BatchNormediiiPfS_S_,(.L_x_122 - _Z11BatchNormediiiPfS_S_)
        .other          _Z11BatchNormediiiPfS_S_,@"STO_CUDA_ENTRY STV_DEFAULT"
_Z11BatchNormediiiPfS_S_:
.text._Z11BatchNormediiiPfS_S_:
[----:B------:R-:W-:Y:S01]  /*0000*/  LDC R1, c[0x0][0x37c] ;  /* 0x0000df00ff017b82 */ /* 0x000fe20000000800 */
[----:B------:R-:W0:Y:S01]  /*0010*/  S2R R9, SR_TID.Z ;  /* 0x0000000000097919 */ /* 0x000e220000002300 */
[----:B------:R-:W1:Y:S06]  /*0020*/  LDCU UR6, c[0x0][0x360] ;  /* 0x00006c00ff0677ac */ /* 0x000e6c0008000800 */
[----:B------:R-:W2:Y:S01]  /*0030*/  LDC.64 R4, c[0x0][0x3a0] ;  /* 0x0000e800ff047b82 */ /* 0x000ea20000000a00 */
[----:B------:R-:W0:Y:S01]  /*0040*/  S2R R0, SR_CTAID.Z ;  /* 0x0000000000007919 */ /* 0x000e220000002700 */
[----:B------:R-:W3:Y:S01]  /*0050*/  LDCU UR7, c[0x0][0x364] ;  /* 0x00006c80ff0777ac */ /* 0x000ee20008000800 */
[----:B------:R-:W0:Y:S01]  /*0060*/  LDCU UR8, c[0x0][0x368] ;  /* 0x00006d00ff0877ac */ /* 0x000e220008000800 */
[----:B------:R-:W4:Y:S01]  /*0070*/  LDCU.64 UR4, c[0x0][0x358] ;  /* 0x00006b00ff0477ac */ /* 0x000f220008000a00 */
[----:B------:R-:W3:Y:S01]  /*0080*/  S2R R2, SR_TID.Y ;  /* 0x0000000000027919 */ /* 0x000ee20000002200 */
[----:B------:R-:W5:Y:S01]  /*0090*/  LDCU.64 UR10, c[0x0][0x380] ;  /* 0x00007000ff0a77ac */ /* 0x000f620008000a00 */
[----:B0-----:R-:W-:Y:S01]  /*00a0*/  IMAD R9, R0, UR8, R9 ;  /* 0x0000000800097c24 */ /* 0x001fe2000f8e0209 */
[----:B------:R-:W3:Y:S01]  /*00b0*/  S2R R11, SR_CTAID.Y ;  /* 0x00000000000b7919 */ /* 0x000ee20000002600 */
[----:B------:R-:W0:Y:S02]  /*00c0*/  LDCU UR8, c[0x0][0x388] ;  /* 0x00007100ff0877ac */ /* 0x000e240008000800 */
[----:B--2---:R-:W-:-:S05]  /*00d0*/  IMAD.WIDE.U32 R4, R9, 0x4, R4 ;  /* 0x0000000409047825 */ /* 0x004fca00078e0004 */
[----:B----4-:R-:W2:Y:S01]  /*00e0*/  LDG.E R3, desc[UR4][R4.64] ;  /* 0x0000000404037981 */ /* 0x010ea2000c1e1900 */
[----:B------:R-:W1:Y:S01]  /*00f0*/  S2R R0, SR_TID.X ;  /* 0x0000000000007919 */ /* 0x000e620000002100 */
[----:B------:R-:W1:Y:S01]  /*0100*/  S2R R7, SR_CTAID.X ;  /* 0x0000000000077919 */ /* 0x000e620000002500 */
[----:B---3--:R-:W-:-:S05]  /*0110*/  IMAD R2, R11, UR7, R2 ;  /* 0x000000070b027c24 */ /* 0x008fca000f8e0202 */
[----:B0-----:R-:W-:Y:S01]  /*0120*/  ISETP.GE.AND P0, PT, R2, UR8, PT ;  /* 0x0000000802007c0c */ /* 0x001fe2000bf06270 */
[----:B-1----:R-:W-:-:S05]  /*0130*/  IMAD R0, R7, UR6, R0 ;  /* 0x0000000607007c24 */ /* 0x002fca000f8e0200 */
[----:B-----5:R-:W-:-:S04]  /*0140*/  ISETP.GE.OR P0, PT, R0, UR11, P0 ;  /* 0x0000000b00007c0c */ /* 0x020fc80008706670 */
[----:B------:R-:W-:Y:S02]  /*0150*/  ISETP.GE.OR P0, PT, R9, UR10, P0 ;  /* 0x0000000a09007c0c */ /* 0x000fe40008706670 */
[----:B--2---:R-:W-:-:S13]  /*0160*/  FSETP.NEU.AND P1, PT, R3, RZ, PT ;  /* 0x000000ff0300720b */ /* 0x004fda0003f2d000 */
[----:B------:R-:W-:-:S05]  /*0170*/  @!P1 IMAD.MOV.U32 R7, RZ, RZ, 0x3f800000 ;  /* 0x3f800000ff079424 */ /* 0x000fca00078e00ff */
[----:B------:R0:W-:Y:S01]  /*0180*/  @!P1 STG.E desc[UR4][R4.64], R7 ;  /* 0x0000000704009986 */ /* 0x0001e2000c101904 */
[----:B------:R-:W-:Y:S05]  /*0190*/  @P0 EXIT ;  /* 0x000000000000094d */ /* 0x000fea0003800000 */
[----:B0-----:R-:W0:Y:S01]  /*01a0*/  LDC.64 R6, c[0x0][0x398] ;  /* 0x0000e600ff067b82 */ /* 0x001e220000000a00 */
[----:B------:R-:W-:-:S04]  /*01b0*/  IMAD R11, R9, UR8, R2 ;  /* 0x00000008090b7c24 */ /* 0x000fc8000f8e0202 */
[----:B------:R-:W-:-:S03]  /*01c0*/  IMAD R11, R11, UR11, R0 ;  /* 0x0000000b0b0b7c24 */ /* 0x000fc6000f8e0200 */
[----:B------:R-:W1:Y:S01]  /*01d0*/  LDC.64 R4, c[0x0][0x390] ;  /* 0x0000e400ff047b82 */ /* 0x000e620000000a00 */
[----:B0-----:R-:W-:-:S06]  /*01e0*/  IMAD.WIDE.U32 R6, R9, 0x4, R6 ;  /* 0x0000000409067825 */ /* 0x001fcc00078e0006 */
[----:B------:R-:W2:Y:S01]  /*01f0*/  LDG.E R7, desc[UR4][R6.64] ;  /* 0x0000000406077981 */ /* 0x000ea2000c1e1900 */
[----:B-1----:R-:W-:-:S05]  /*0200*/  IMAD.WIDE R4, R11, 0x4, R4 ;  /* 0x000000040b047825 */ /* 0x002fca00078e0204 */
[----:B------:R-:W2:Y:S01]  /*0210*/  LDG.E R0, desc[UR4][R4.64] ;  /* 0x0000000404007981 */ /* 0x000ea2000c1e1900 */
[----:B------:R-:W-:-:S04]  /*0220*/  @!P1 IMAD.MOV.U32 R3, RZ, RZ, 0x3f800000 ;  /* 0x3f800000ff039424 */ /* 0x000fc800078e00ff */
[----:B------:R-:W0:Y:S01]  /*0230*/  MUFU.RCP R2, R3 ;  /* 0x0000000300027308 */ /* 0x000e220000001000 */
[----:B------:R-:W-:Y:S01]  /*0240*/  BSSY.RECONVERGENT B0, `(.L_x_94) ;  /* 0x000000c000007945 */ /* 0x000fe20003800200 */
[----:B0-----:R-:W-:-:S04]  /*0250*/  FFMA R9, R2, -R3, 1 ;  /* 0x3f80000002097423 */ /* 0x001fc80000000803 */
[----:B------:R-:W-:Y:S01]  /*0260*/  FFMA R9, R2, R9, R2 ;  /* 0x0000000902097223 */ /* 0x000fe20000000002 */
[----:B--2---:R-:W-:-:S04]  /*0270*/  FADD R0, R0, -R7 ;  /* 0x8000000700007221 */ /* 0x004fc80000000000 */
[----:B------:R-:W0:Y:S01]  /*0280*/  FCHK P0, R0, R3 ;  /* 0x0000000300007302 */ /* 0x000e220000000000 */
[----:B------:R-:W-:-:S04]  /*0290*/  FFMA R2, R0, R9, RZ ;  /* 0x0000000900027223 */ /* 0x000fc800000000ff */
[----:B------:R-:W-:-:S04]  /*02a0*/  FFMA R8, R2, -R3, R0 ;  /* 0x8000000302087223 */ /* 0x000fc80000000000 */
[----:B------:R-:W-:Y:S01]  /*02b0*/  FFMA R9, R9, R8, R2 ;  /* 0x0000000809097223 */ /* 0x000fe20000000002 */
[----:B0-----:R-:W-:Y:S06]  /*02c0*/  @!P0 BRA `(.L_x_95) ;  /* 0x00000000000c8947 */ /* 0x001fec0003800000 */
[----:B------:R-:W-:-:S07]  /*02d0*/  MOV R2, 0x2f0 ;  /* 0x000002f000027802 */ /* 0x000fce0000000f00 */
[----:B------:R-:W-:Y:S05]  /*02e0*/  CALL.REL.NOINC `($__internal_4_$__cuda_sm3x_div_rn_noftz_f32_slowpath) ;  /* 0x0000000000107944 */ /* 0x000fea0003c00000 */
[----:B------:R-:W-:-:S07]  /*02f0*/  IMAD.MOV.U32 R9, RZ, RZ, R0 ;  /* 0x000000ffff097224 */ /* 0x000fce00078e0000 */
.L_x_95:
[----:B------:R-:W-:Y:S05]  /*0300*/  BSYNC.RECONVERGENT B0 ;  /* 0x0000000000007941 */ /* 0x000fea0003800200 */
.L_x_94:
[----:B------:R-:W-:Y:S01]  /*0310*/  STG.E desc[UR4][R4.64], R9 ;  /* 0x0000000904007986 */ /* 0x000fe2000c101904 */
[----:B------:R-:W-:Y:S05]  /*0320*/  EXIT ;  /* 0x000000000000794d */ /* 0x000fea0003800000 */
        .weak           $__internal_4_$__cuda_sm3x_div_rn_noftz_f32_slowpath
        .type           $__internal_4_$__cuda_sm3x_div_rn_noftz_f32_slowpath,@function
        .size           $__internal_4_$__cuda_sm3x_div_rn_noftz_f32_slowpath,(.L_x_122 - $__internal_4_$__cuda_sm3x_div_rn_noftz_f32_slowpath)
$__internal_4_$__cuda_sm3x_div_rn_noftz_f32_slowpath:
[----:B------:R-:W-:Y:S01]  /*0330*/  SHF.R.U32.HI R7, RZ, 0x17, R3 ;  /* 0x00000017ff077819 */ /* 0x000fe20000011603 */
[----:B------:R-:W-:Y:S01]  /*0340*/  BSSY.RECONVERGENT B1, `(.L_x_96) ;  /* 0x0000063000017945 */ /* 0x000fe20003800200 */
[--C-:B------:R-:W-:Y:S02]  /*0350*/  SHF.R.U32.HI R6, RZ, 0x17, R0.reuse ;  /* 0x00000017ff067819 */ /* 0x100fe40000011600 */
[----:B------:R-:W-:Y:S01]  /*0360*/  LOP3.LUT R13, R7, 0xff, RZ, 0xc0, !PT ;  /* 0x000000ff070d7812 */ /* 0x000fe200078ec0ff */
[----:B------:R-:W-:Y:S01]  /*0370*/  IMAD.MOV.U32 R7, RZ, RZ, R0 ;  /* 0x000000ffff077224 */ /* 0x000fe200078e0000 */
[----:B------:R-:W-:-:S03]  /*0380*/  LOP3.LUT R6, R6, 0xff, RZ, 0xc0, !PT ;  /* 0x000000ff06067812 */ /* 0x000fc600078ec0ff */
[----:B------:R-:W-:Y:S02]  /*0390*/  VIADD R10, R13, 0xffffffff ;  /* 0xffffffff0d0a7836 */ /* 0x000fe40000000000 */
[----:B------:R-:W-:-:S03]  /*03a0*/  VIADD R9, R6, 0xffffffff ;  /* 0xffffffff06097836 */ /* 0x000fc60000000000 */
[----:B------:R-:W-:-:S04]  /*03b0*/  ISETP.GT.U32.AND P0, PT, R10, 0xfd, PT ;  /* 0x000000fd0a00780c */ /* 0x000fc80003f04070 */
[----:B------:R-:W-:-:S13]  /*03c0*/  ISETP.GT.U32.OR P0, PT, R9, 0xfd, P0 ;  /* 0x000000fd0900780c */ /* 0x000fda0000704470 */
[----:B------:R-:W-:Y:S01]  /*03d0*/  @!P0 IMAD.MOV.U32 R8, RZ, RZ, RZ ;  /* 0x000000ffff088224 */ /* 0x000fe200078e00ff */
        /* <DEDUP_REMOVED lines=19> */
[----:B------:R-:W-:Y:S02]  /*0510*/  @P0 IMAD.MOV.U32 R8, RZ, RZ, RZ ;  /* 0x000000ffff080224 */ /* 0x000fe400078e00ff */
[----:B------:R-:W-:Y:S01]  /*0520*/  @!P0 FFMA R7, R0, 1.84467440737095516160e+19, RZ ;  /* 0x5f80000000078823 */ /* 0x000fe200000000ff */
[----:B------:R-:W-:Y:S02]  /*0530*/  @!P0 IMAD.MOV.U32 R8, RZ, RZ, -0x40 ;  /* 0xffffffc0ff088424 */ /* 0x000fe400078e00ff */
[----:B------:R-:W-:Y:S02]  /*0540*/  @!P1 FFMA R3, R3, 1.84467440737095516160e+19, RZ ;  /* 0x5f80000003039823 */ /* 0x000fe400000000ff */
[----:B------:R-:W-:-:S07]  /*0550*/  @!P1 VIADD R8, R8, 0x40 ;  /* 0x0000004008089836 */ /* 0x000fce0000000000 */
.L_x_97:
[----:B------:R-:W-:Y:S01]  /*0560*/  LEA R0, R13, 0xc0800000, 0x17 ;  /* 0xc08000000d007811 */ /* 0x000fe200078eb8ff */
[----:B------:R-:W-:Y:S01]  /*0570*/  VIADD R6, R6, 0xffffff81 ;  /* 0xffffff8106067836 */ /* 0x000fe20000000000 */
[----:B------:R-:W-:Y:S03]  /*0580*/  BSSY.RECONVERGENT B2, `(.L_x_102) ;  /* 0x0000035000027945 */ /* 0x000fe60003800200 */
[----:B------:R-:W-:Y:S02]  /*0590*/  IMAD.IADD R3, R3, 0x1, -R0 ;  /* 0x0000000103037824 */ /* 0x000fe400078e0a00 */
[----:B------:R-:W-:Y:S02]  /*05a0*/  IMAD R0, R6, -0x800000, R7 ;  /* 0xff80000006007824 */ /* 0x000fe400078e0207 */
[----:B------:R-:W0:Y:S01]  /*05b0*/  MUFU.RCP R9, R3 ;  /* 0x0000000300097308 */ /* 0x000e220000001000 */
[----:B------:R-:W-:-:S04]  /*05c0*/  FADD.FTZ R11, -R3, -RZ ;  /* 0x800000ff030b7221 */ /* 0x000fc80000010100 */
[----:B0-----:R-:W-:-:S04]  /*05d0*/  FFMA R10, R9, R11, 1 ;  /* 0x3f800000090a7423 */ /* 0x001fc8000000000b */
[----:B------:R-:W-:-:S04]  /*05e0*/  FFMA R12, R9, R10, R9 ;  /* 0x0000000a090c7223 */ /* 0x000fc80000000009 */
[----:B------:R-:W-:-:S04]  /*05f0*/  FFMA R7, R0, R12, RZ ;  /* 0x0000000c00077223 */ /* 0x000fc800000000ff */
[----:B------:R-:W-:-:S04]  /*0600*/  FFMA R10, R11, R7, R0 ;  /* 0x000000070b0a7223 */ /* 0x000fc80000000000 */
[----:B------:R-:W-:Y:S01]  /*0610*/  FFMA R9, R12, R10, R7 ;  /* 0x0000000a0c097223 */ /* 0x000fe20000000007 */
[----:B------:R-:W-:-:S03]  /*0620*/  IADD3 R7, PT, PT, R6, 0x7f, -R13 ;  /* 0x0000007f06077810 */ /* 0x000fc60007ffe80d */
[----:B------:R-:W-:Y:S02]  /*0630*/  FFMA R10, R11, R9, R0 ;  /* 0x000000090b0a7223 */ /* 0x000fe40000000000 */
[----:B------:R-:W-:Y:S02]  /*0640*/  IMAD.IADD R7, R7, 0x1, R8 ;  /* 0x0000000107077824 */ /* 0x000fe400078e0208 */
        /* <DEDUP_REMOVED lines=15> */
[C---:B------:R-:W-:Y:S02]  /*0740*/  VIADD R8, R11.reuse, 0x20 ;  /* 0x000000200b087836 */ /* 0x040fe40000000000 */
[CCC-:B------:R-:W-:Y:S01]  /*0750*/  FFMA.RM R6, R12.reuse, R10.reuse, R9.reuse ;  /* 0x0000000a0c067223 */ /* 0x1c0fe20000004009 */
[----:B------:R-:W-:Y:S02]  /*0760*/  ISETP.NE.AND P2, PT, R11, RZ, PT ;  /* 0x000000ff0b00720c */ /* 0x000fe40003f45270 */
[----:B------:R-:W-:Y:S01]  /*0770*/  LOP3.LUT R7, R3, 0x7fffff, RZ, 0xc0, !PT ;  /* 0x007fffff03077812 */ /* 0x000fe200078ec0ff */
[----:B------:R-:W-:Y:S01]  /*0780*/  FFMA.RP R3, R12, R10, R9 ;  /* 0x0000000a0c037223 */ /* 0x000fe20000008009 */
[----:B------:R-:W-:Y:S01]  /*0790*/  IMAD.MOV R9, RZ, RZ, -R11 ;  /* 0x000000ffff097224 */ /* 0x000fe200078e0a0b */
[----:B------:R-:W-:Y:S02]  /*07a0*/  ISETP.NE.AND P1, PT, R11, RZ, PT ;  /* 0x000000ff0b00720c */ /* 0x000fe40003f25270 */
[----:B------:R-:W-:-:S02]  /*07b0*/  LOP3.LUT R7, R7, 0x800000, RZ, 0xfc, !PT ;  /* 0x0080000007077812 */ /* 0x000fc400078efcff */
        /* <DEDUP_REMOVED lines=9> */
[----:B------:R-:W-:-:S05]  /*0850*/  LOP3.LUT R3, R3, R6, RZ, 0xc0, !PT ;  /* 0x0000000603037212 */ /* 0x000fca00078ec0ff */
[----:B------:R-:W-:-:S05]  /*0860*/  IMAD.IADD R3, R8, 0x1, R3 ;  /* 0x0000000108037824 */ /* 0x000fca00078e0203 */
[----:B------:R-:W-:Y:S01]  /*0870*/  LOP3.LUT R0, R3, R0, RZ, 0xfc, !PT ;  /* 0x0000000003007212 */ /* 0x000fe200078efcff */
[----:B------:R-:W-:Y:S06]  /*0880*/  BRA `(.L_x_105) ;  /* 0x0000000000107947 */ /* 0x000fec0003800000 */
.L_x_104:
[----:B------:R-:W-:-:S04]  /*0890*/  LOP3.LUT R0, R0, 0x80000000, RZ, 0xc0, !PT ;  /* 0x8000000000007812 */ /* 0x000fc800078ec0ff */
[----:B------:R-:W-:Y:S01]  /*08a0*/  LOP3.LUT R0, R0, 0x7f800000, RZ, 0xfc, !PT ;  /* 0x7f80000000007812 */ /* 0x000fe200078efcff */
[----:B------:R-:W-:Y:S06]  /*08b0*/  BRA `(.L_x_105) ;  /* 0x0000000000047947 */ /* 0x000fec0003800000 */
.L_x_103:
[----:B------:R-:W-:-:S07]  /*08c0*/  IMAD R0, R7, 0x800000, R0 ;  /* 0x0080000007007824 */ /* 0x000fce00078e0200 */
.L_x_105:
[----:B------:R-:W-:Y:S05]  /*08d0*/  BSYNC.RECONVERGENT B2 ;  /* 0x0000000000027941 */ /* 0x000fea0003800200 */
.L_x_102:
[----:B------:R-:W-:Y:S05]  /*08e0*/  BRA `(.L_x_106) ;  /* 0x0000000000207947 */ /* 0x000fea0003800000 */
.L_x_101:
[----:B------:R-:W-:-:S04]  /*08f0*/  LOP3.LUT R0, R3, 0x80000000, R7, 0x48, !PT ;  /* 0x8000000003007812 */ /* 0x000fc800078e4807 */
[----:B------:R-:W-:Y:S01]  /*0900*/  LOP3.LUT R0, R0, 0x7f800000, RZ, 0xfc, !PT ;  /* 0x7f80000000007812 */ /* 0x000fe200078efcff */
[----:B------:R-:W-:Y:S06]  /*0910*/  BRA `(.L_x_106) ;  /* 0x0000000000147947 */ /* 0x000fec0003800000 */
.L_x_100:
[----:B------:R-:W-:Y:S01]  /*0920*/  LOP3.LUT R0, R3, 0x80000000, R7, 0x48, !PT ;  /* 0x8000000003007812 */ /* 0x000fe200078e4807 */
[----:B------:R-:W-:Y:S06]  /*0930*/  BRA `(.L_x_106) ;  /* 0x00000000000c7947 */ /* 0x000fec0003800000 */
.L_x_99:
[----:B------:R-:W0:Y:S01]  /*0940*/  MUFU.RSQ R0, -QNAN ;  /* 0xffc0000000007908 */ /* 0x000e220000001400 */
[----:B------:R-:W-:Y:S05]  /*0950*/  BRA `(.L_x_106) ;  /* 0x0000000000047947 */ /* 0x000fea0003800000 */
.L_x_98:
[----:B------:R-:W-:-:S07]  /*0960*/  FADD.FTZ R0, R0, R3 ;  /* 0x0000000300007221 */ /* 0x000fce0000010000 */
.L_x_106:
[----:B------:R-:W-:Y:S05]  /*0970*/  BSYNC.RECONVERGENT B1 ;  /* 0x0000000000017941 */ /* 0x000fea0003800200 */
.L_x_96:
[----:B------:R-:W-:-:S04]  /*0980*/  IMAD.MOV.U32 R3, RZ, RZ, 0x0 ;  /* 0x00000000ff037424 */ /* 0x000fc800078e00ff */
[----:B0-----:R-:W-:Y:S05]  /*0990*/  RET.REL.NODEC R2 `(_Z11BatchNormediiiPfS_S_) ;  /* 0xfffffff402987950 */ /* 0x001fea0003c3ffff */
.L_x_107:
        /* <DEDUP_REMOVED lines=14> */
.L_x_122:


//--------------------- .text._Z4convPfS_S_iiiiiii --------------------------
	.section	.text._Z4convPfS_S_iiiiiii,"ax",@progbits
	.align	128
        .global         _Z4convPfS_S_iiiiiii
        .type           _Z4convPfS_S_iiiiiii,@function
        .size           _Z4convPfS_S_iiiiiii,(.L_x_133 - _Z4convPfS_S_iiiiiii)
        .other          _Z4convPfS_S_iiiiiii,@"STO_CUDA_ENTRY STV_DEFAULT"
_Z4convPfS_S_iiiiiii:
.text._Z4convPfS_S_iiiiiii:
[----:B------:R-:W-:Y:S08]  /*0000*/  LDC R1, c[0x0][0x37c] ;  /* 0x0000df00ff017b82 */ /* 0x000ff00000000800 */
[----:B------:R-:W0:Y:S01]  /*0010*/  LDC.64 R10, c[0x0][0x3a8] ;  /* 0x0000ea00ff0a7b82 */ /* 0x000e220000000a00 */
[----:B------:R-:W1:Y:S01]  /*0020*/  LDCU UR4, c[0x0][0x398] ;  /* 0x00007300ff0477ac */ /* 0x000e620008000800 */
[----:B------:R-:W2:Y:S01]  /*0030*/  S2R R12, SR_TID.Y ;  /* 0x00000000000c7919 */ /* 0x000ea20000002200 */
[----:B------:R-:W3:Y:S01]  /*0040*/  LDCU UR7, c[0x0][0x3a4] ;  /* 0x00007480ff0777ac */ /* 0x000ee20008000800 */
[----:B------:R-:W2:Y:S04]  /*0050*/  S2R R15, SR_CTAID.Y ;  /* 0x00000000000f7919 */ /* 0x000ea80000002600 */
[----:B------:R-:W4:Y:S01]  /*0060*/  LDC R5, c[0x0][0x39c] ;  /* 0x0000e700ff057b82 */ /* 0x000f220000000800 */
[----:B------:R-:W5:Y:S01]  /*0070*/  S2R R13, SR_CTAID.X ;  /* 0x00000000000d7919 */ /* 0x000f620000002500 */
[----:B------:R-:W3:Y:S06]  /*0080*/  S2R R14, SR_CTAID.Z ;  /* 0x00000000000e7919 */ /* 0x000eec0000002700 */
[----:B------:R-:W1:Y:S01]  /*0090*/  LDC R7, c[0x0][0x3b0] ;  /* 0x0000ec00ff077b82 */ /* 0x000e620000000800 */
[----:B0-----:R-:W-:-:S04]  /*00a0*/  IABS R0, R11 ;  /* 0x0000000b00007213 */ /* 0x001fc80000000000 */
[----:B------:R-:W0:Y:S01]  /*00b0*/  I2F.RP R4, R0 ;  /* 0x0000000000047306 */ /* 0x000e220000209400 */
[----:B----4-:R-:W-:-:S07]  /*00c0*/  IMAD.IADD R2, R5, 0x1, -R10 ;  /* 0x0000000105027824 */ /* 0x010fce00078e0a0a */
[----:B0-----:R-:W0:Y:S02]  /*00d0*/  MUFU.RCP R4, R4 ;  /* 0x0000000400047308 */ /* 0x001e240000001000 */
[----:B0-----:R-:W-:-:S06]  /*00e0*/  VIADD R3, R4, 0xffffffe ;  /* 0x0ffffffe04037836 */ /* 0x001fcc0000000000 */
[----:B------:R-:W0:Y:S02]  /*00f0*/  F2I.FTZ.U32.TRUNC.NTZ R3, R3 ;  /* 0x0000000300037305 */ /* 0x000e24000021f000 */
[----:B0-----:R-:W-:-:S04]  /*0100*/  IMAD.MOV R6, RZ, RZ, -R3 ;  /* 0x000000ffff067224 */ /* 0x001fc800078e0a03 */
[----:B------:R-:W-:Y:S01]  /*0110*/  IMAD.MOV.U32 R5, RZ, RZ, R6 ;  /* 0x000000ffff057224 */ /* 0x000fe200078e0006 */
[----:B-1----:R-:W-:Y:S02]  /*0120*/  LEA R6, R7, R2, 0x1 ;  /* 0x0000000207067211 */ /* 0x002fe400078e08ff */
[----:B------:R-:W-:Y:S01]  /*0130*/  IADD3 R2, PT, PT, -R10, UR4, RZ ;  /* 0x000000040a027c10 */ /* 0x000fe2000fffe1ff */
[----:B------:R-:W-:Y:S01]  /*0140*/  IMAD R5, R5, R0, RZ ;  /* 0x0000000005057224 */ /* 0x000fe200078e02ff */
[----:B------:R-:W-:Y:S01]  /*0150*/  IABS R9, R6 ;  /* 0x0000000600097213 */ /* 0x000fe20000000000 */
[----:B------:R-:W5:Y:S01]  /*0160*/  LDCU UR4, c[0x0][0x360] ;  /* 0x00006c00ff0477ac */ /* 0x000f620008000800 */
[----:B------:R-:W-:Y:S01]  /*0170*/  LOP3.LUT R6, R6, R11, RZ, 0x3c, !PT ;  /* 0x0000000b06067212 */ /* 0x000fe200078e3cff */
[----:B------:R-:W-:Y:S02]  /*0180*/  IMAD R4, R7, 0x2, R2 ;  /* 0x0000000207047824 */ /* 0x000fe400078e0202 */
[----:B------:R-:W-:Y:S01]  /*0190*/  IMAD.MOV.U32 R2, RZ, RZ, RZ ;  /* 0x000000ffff027224 */ /* 0x000fe200078e00ff */
[----:B------:R-:W2:Y:S01]  /*01a0*/  LDCU UR5, c[0x0][0x364] ;  /* 0x00006c80ff0577ac */ /* 0x000ea20008000800 */
[----:B------:R-:W-:-:S02]  /*01b0*/  ISETP.GE.AND P4, PT, R6, RZ, PT ;  /* 0x000000ff0600720c */ /* 0x000fc40003f86270 */
[----:B------:R-:W-:Y:S01]  /*01c0*/  IMAD.HI.U32 R2, R3, R5, R2 ;  /* 0x0000000503027227 */ /* 0x000fe200078e0002 */
[----:B------:R-:W-:Y:S01]  /*01d0*/  IABS R3, R4 ;  /* 0x0000000400037213 */ /* 0x000fe20000000000 */
[----:B------:R-:W3:Y:S01]  /*01e0*/  LDCU UR6, c[0x0][0x368] ;  /* 0x00006d00ff0677ac */ /* 0x000ee20008000800 */
[----:B------:R-:W-:-:S03]  /*01f0*/  LOP3.LUT R4, R4, R11, RZ, 0x3c, !PT ;  /* 0x0000000b04047212 */ /* 0x000fc600078e3cff */
[----:B------:R-:W-:-:S04]  /*0200*/  IMAD.HI.U32 R5, R2, R9, RZ ;  /* 0x0000000902057227 */ /* 0x000fc800078e00ff */
[----:B------:R-:W-:Y:S02]  /*0210*/  IMAD.MOV R8, RZ, RZ, -R5 ;  /* 0x000000ffff087224 */ /* 0x000fe400078e0a05 */
[----:B------:R-:W-:-:S04]  /*0220*/  IMAD.HI.U32 R2, R2, R3, RZ ;  /* 0x0000000302027227 */ /* 0x000fc800078e00ff */
[----:B------:R-:W-:Y:S02]  /*0230*/  IMAD R9, R0, R8, R9 ;  /* 0x0000000800097224 */ /* 0x000fe400078e0209 */
[----:B------:R-:W-:-:S03]  /*0240*/  IMAD.MOV R8, RZ, RZ, -R2 ;  /* 0x000000ffff087224 */ /* 0x000fc600078e0a02 */
[C---:B------:R-:W-:Y:S01]  /*0250*/  ISETP.GT.U32.AND P3, PT, R0.reuse, R9, PT ;  /* 0x000000090000720c */ /* 0x040fe20003f64070 */
[C---:B------:R-:W-:Y:S02]  /*0260*/  IMAD R3, R0.reuse, R8, R3 ;  /* 0x0000000800037224 */ /* 0x040fe400078e0203 */
[----:B------:R-:W5:Y:S03]  /*0270*/  S2R R8, SR_TID.X ;  /* 0x0000000000087919 */ /* 0x000f660000002100 */
[----:B------:R-:W-:-:S07]  /*0280*/  ISETP.GT.U32.AND P2, PT, R0, R3, PT ;  /* 0x000000030000720c */ /* 0x000fce0003f44070 */
[-C--:B------:R-:W-:Y:S01]  /*0290*/  @!P3 IADD3 R9, PT, PT, R9, -R0.reuse, RZ ;  /* 0x800000000909b210 */ /* 0x080fe20007ffe0ff */
[----:B------:R-:W-:Y:S01]  /*02a0*/  @!P3 VIADD R5, R5, 0x1 ;  /* 0x000000010505b836 */ /* 0x000fe20000000000 */
[----:B------:R-:W-:Y:S02]  /*02b0*/  ISETP.GE.AND P3, PT, R4, RZ, PT ;  /* 0x000000ff0400720c */ /* 0x000fe40003f66270 */
[-C--:B------:R-:W-:Y:S02]  /*02c0*/  ISETP.GE.U32.AND P1, PT, R9, R0.reuse, PT ;  /* 0x000000000900720c */ /* 0x080fe40003f26070 */
[----:B------:R-:W-:Y:S01]  /*02d0*/  @!P2 IMAD.IADD R3, R3, 0x1, -R0 ;  /* 0x000000010303a824 */ /* 0x000fe200078e0a00 */
[----:B------:R-:W3:Y:S01]  /*02e0*/  S2R R9, SR_TID.Z ;  /* 0x0000000000097919 */ /* 0x000ee20000002300 */
[----:B------:R-:W-:Y:S01]  /*02f0*/  @!P2 VIADD R2, R2, 0x1 ;  /* 0x000000010202a836 */ /* 0x000fe20000000000 */
[----:B------:R-:W-:Y:S02]  /*0300*/  LOP3.LUT R4, RZ, R11, RZ, 0x33, !PT ;  /* 0x0000000bff047212 */ /* 0x000fe400078e33ff */
[----:B------:R-:W-:Y:S01]  /*0310*/  ISETP.GE.U32.AND P0, PT, R3, R0, PT ;  /* 0x000000000300720c */ /* 0x000fe20003f06070 */
[----:B--2---:R-:W-:-:S05]  /*0320*/  IMAD R0, R15, UR5, R12 ;  /* 0x000000050f007c24 */ /* 0x004fca000f8e020c */
[----:B------:R-:W-:-:S04]  /*0330*/  @P1 VIADD R5, R5, 0x1 ;  /* 0x0000000105051836 */ /* 0x000fc80000000000 */
[----:B------:R-:W-:-:S03]  /*0340*/  IMAD.MOV.U32 R3, RZ, RZ, R5 ;  /* 0x000000ffff037224 */ /* 0x000fc600078e0005 */
[----:B------:R-:W-:Y:S01]  /*0350*/  @P0 IADD3 R2, PT, PT, R2, 0x1, RZ ;  /* 0x0000000102020810 */ /* 0x000fe20007ffe0ff */
[----:B------:R-:W-:Y:S01]  /*0360*/  @!P4 IMAD.MOV R3, RZ, RZ, -R3 ;  /* 0x000000ffff03c224 */ /* 0x000fe200078e0a03 */
[----:B------:R-:W-:-:S03]  /*0370*/  ISETP.NE.AND P0, PT, R11, RZ, PT ;  /* 0x000000ff0b00720c */ /* 0x000fc60003f05270 */
[----:B------:R-:W-:Y:S01]  /*0380*/  IMAD.MOV.U32 R5, RZ, RZ, R2 ;  /* 0x000000ffff057224 */ /* 0x000fe200078e0002 */
[----:B------:R-:W-:Y:S01]  /*0390*/  SEL R3, R4, R3, !P0 ;  /* 0x0000000304037207 */ /* 0x000fe20004000000 */
[----:B-----5:R-:W-:-:S03]  /*03a0*/  IMAD R2, R13, UR4, R8 ;  /* 0x000000040d027c24 */ /* 0x020fc6000f8e0208 */
[----:B------:R-:W-:-:S04]  /*03b0*/  @!P3 IADD3 R5, PT, PT, -R5, RZ, RZ ;  /* 0x000000ff0505b210 */ /* 0x000fc80007ffe1ff */
[----:B------:R-:W-:Y:S01]  /*03c0*/  SEL R5, R4, R5, !P0 ;  /* 0x0000000504057207 */ /* 0x000fe20004000000 */
[----:B---3--:R-:W-:Y:S01]  /*03d0*/  IMAD R4, R14, UR6, R9 ;  /* 0x000000060e047c24 */ /* 0x008fe2000f8e0209 */
[----:B------:R-:W-:-:S04]  /*03e0*/  ISETP.GT.AND P0, PT, R0, R3, PT ;  /* 0x000000030000720c */ /* 0x000fc80003f04270 */
[----:B------:R-:W-:-:S04]  /*03f0*/  ISETP.GT.OR P0, PT, R2, R5, P0 ;  /* 0x000000050200720c */ /* 0x000fc80000704670 */
[----:B------:R-:W-:-:S13]  /*0400*/  ISETP.GE.OR P0, PT, R4, UR7, P0 ;  /* 0x0000000704007c0c */ /* 0x000fda0008706670 */
[----:B------:R-:W-:Y:S05]  /*0410*/  @P0 EXIT ;  /* 0x000000000000094d */ /* 0x000fea0003800000 */
[----:B------:R-:W0:Y:S01]  /*0420*/  LDC R6, c[0x0][0x3a0] ;  /* 0x0000e800ff067b82 */ /* 0x000e220000000800 */
[----:B------:R-:W-:Y:S01]  /*0430*/  ISETP.GE.AND P0, PT, R10, 0x1, PT ;  /* 0x000000010a00780c */ /* 0x000fe20003f06270 */
[----:B------:R-:W1:Y:S01]  /*0440*/  LDCU.64 UR8, c[0x0][0x358] ;  /* 0x00006b00ff0877ac */ /* 0x000e620008000a00 */
[----:B------:R-:W-:Y:S02]  /*0450*/  IMAD.MOV.U32 R8, RZ, RZ, RZ ;  /* 0x000000ffff087224 */ /* 0x000fe400078e00ff */
[----:B0-----:R-:W-:Y:S01]  /*0460*/  ISETP.LT.OR P0, PT, R6, 0x1, !P0 ;  /* 0x000000010600780c */ /* 0x001fe20004701670 */
[-CC-:B------:R-:W-:Y:S02]  /*0470*/  IMAD R6, R2, R11.reuse, -R7.reuse ;  /* 0x0000000b02067224 */ /* 0x180fe400078e0a07 */
[----:B------:R-:W-:-:S10]  /*0480*/  IMAD R7, R0, R11, -R7 ;  /* 0x0000000b00077224 */ /* 0x000fd400078e0a07 */
[----:B-1----:R-:W-:Y:S05]  /*0490*/  @P0 BRA `(.L_x_108) ;  /* 0x0000000800ec0947 */ /* 0x002fea0003800000 */
[C---:B------:R-:W-:Y:S01]  /*04a0*/  LOP3.LUT R9, R10.reuse, 0x7, RZ, 0xc0, !PT ;  /* 0x000000070a097812 */ /* 0x040fe200078ec0ff */
[----:B------:R-:W-:Y:S01]  /*04b0*/  IMAD.MOV.U32 R8, RZ, RZ, RZ ;  /* 0x000000ffff087224 */ /* 0x000fe200078e00ff */
[----:B------:R-:W-:Y:S01]  /*04c0*/  LOP3.LUT R10, R10, 0x7ffffff8, RZ, 0xc0, !PT ;  /* 0x7ffffff80a0a7812 */ /* 0x000fe200078ec0ff */
[----:B------:R-:W-:-:S06]  /*04d0*/  UMOV UR4, URZ ;  /* 0x000000ff00047c82 */ /* 0x000fcc0008000000 */
.L_x_116:
[----:B------:R-:W-:-:S05]  /*04e0*/  UMOV UR5, URZ ;  /* 0x000000ff00057c82 */ /* 0x000fca0008000000 */
.L_x_115:
[----:B------:R-:W0:Y:S01]  /*04f0*/  LDCU UR6, c[0x0][0x3a8] ;  /* 0x00007500ff0677ac */ /* 0x000e220008000800 */
[----:B------:R-:W1:Y:S01]  /*0500*/  LDC R13, c[0x0][0x3a0] ;  /* 0x0000e800ff0d7b82 */ /* 0x000e620000000800 */
[----:B------:R-:W-:Y:S01]  /*0510*/  IADD3 R21, PT, PT, R7, UR5, RZ ;  /* 0x0000000507157c10 */ /* 0x000fe2000fffe0ff */
[----:B------:R-:W-:-:S06]  /*0520*/  IMAD.MOV.U32 R23, RZ, RZ, RZ ;  /* 0x000000ffff177224 */ /* 0x000fcc00078e00ff */
[----:B------:R-:W2:Y:S01]  /*0530*/  LDC R12, c[0x0][0x39c] ;  /* 0x0000e700ff0c7b82 */ /* 0x000ea20000000800 */
[----:B0-----:R-:W-:-:S05]  /*0540*/  IMAD.U32 R11, RZ, RZ, UR6 ;  /* 0x00000006ff0b7e24 */ /* 0x001fca000f8e00ff */
[----:B------:R-:W-:Y:S01]  /*0550*/  ISETP.GE.U32.AND P1, PT, R11, 0x8, PT ;  /* 0x000000080b00780c */ /* 0x000fe20003f26070 */
[----:B-1----:R-:W-:-:S04]  /*0560*/  IMAD R20, R4, R13, UR4 ;  /* 0x0000000404147e24 */ /* 0x002fc8000f8e020d */
[----:B------:R-:W-:Y:S01]  /*0570*/  IMAD R20, R20, R11, UR5 ;  /* 0x0000000514147e24 */ /* 0x000fe2000f8e020b */
[----:B------:R-:W-:Y:S01]  /*0580*/  UIADD3 UR5, UPT, UPT, UR5, 0x1, URZ ;  /* 0x0000000105057890 */ /* 0x000fe2000fffe0ff */
[----:B--2---:R-:W-:-:S05]  /*0590*/  ISETP.GE.AND P0, PT, R21, R12, PT ;  /* 0x0000000c1500720c */ /* 0x004fca0003f06270 */
[----:B------:R-:W-:Y:S02]  /*05a0*/  ISETP.NE.AND P6, PT, R11, UR5, PT ;  /* 0x000000050b007c0c */ /* 0x000fe4000bfc5270 */
[----:B------:R-:W-:Y:S01]  /*05b0*/  ISETP.GT.AND P0, PT, R21, -0x1, !P0 ;  /* 0xffffffff1500780c */ /* 0x000fe20004704270 */
[----:B------:R-:W-:Y:S01]  /*05c0*/  IMAD R21, R12, UR4, R21 ;  /* 0x000000040c157c24 */ /* 0x000fe2000f8e0215 */
[----:B------:R-:W-:Y:S11]  /*05d0*/  @!P1 BRA `(.L_x_109) ;  /* 0x0000000400149947 */ /* 0x000ff60003800000 */
[----:B------:R-:W0:Y:S01]  /*05e0*/  LDCU UR7, c[0x0][0x398] ;  /* 0x00007300ff0777ac */ /* 0x000e220008000800 */
[----:B------:R-:W-:-:S05]  /*05f0*/  UMOV UR6, URZ ;  /* 0x000000ff00067c82 */ /* 0x000fca0008000000 */
.L_x_110:
[----:B------:R-:W1:Y:S01]  /*0600*/  LDC R11, c[0x0][0x3a8] ;  /* 0x0000ea00ff0b7b82 */ /* 0x000e620000000800 */
[----:B------:R-:W-:-:S04]  /*0610*/  VIADD R16, R6, UR6 ;  /* 0x0000000606107c36 */ /* 0x000fc80008000000 */
[C---:B------:R-:W-:Y:S01]  /*0620*/  VIADD R18, R16.reuse, 0x1 ;  /* 0x0000000110127836 */ /* 0x040fe20000000000 */
[C---:B0-----:R-:W-:Y:S01]  /*0630*/  ISETP.GE.AND P3, PT, R16.reuse, UR7, PT ;  /* 0x0000000710007c0c */ /* 0x041fe2000bf66270 */
[----:B------:R-:W-:Y:S01]  /*0640*/  IMAD R17, R21, UR7, R16 ;  /* 0x0000000715117c24 */ /* 0x000fe2000f8e0210 */
[----:B------:R-:W0:Y:S01]  /*0650*/  LDC.64 R14, c[0x0][0x380] ;  /* 0x0000e000ff0e7b82 */ /* 0x000e220000000a00 */
[C---:B------:R-:W-:Y:S02]  /*0660*/  IADD3 R22, PT, PT, R16.reuse, 0x2, RZ ;  /* 0x0000000210167810 */ /* 0x040fe40007ffe0ff */
[----:B------:R-:W-:Y:S02]  /*0670*/  ISETP.GT.AND P3, PT, R16, -0x1, !P3 ;  /* 0xffffffff1000780c */ /* 0x000fe40005f64270 */
[C---:B------:R-:W-:Y:S02]  /*0680*/  ISETP.GE.AND P1, PT, R18.reuse, UR7, PT ;  /* 0x0000000712007c0c */ /* 0x040fe4000bf26270 */
[----:B------:R-:W-:Y:S01]  /*0690*/  PLOP3.LUT P3, PT, P3, P0, PT, 0x80, 0x8 ;  /* 0x000000000008781c */ /* 0x000fe20001f61070 */
[----:B------:R-:W2:Y:S01]  /*06a0*/  LDC.64 R12, c[0x0][0x388] ;  /* 0x0000e200ff0c7b82 */ /* 0x000ea20000000a00 */
[----:B------:R-:W-:-:S02]  /*06b0*/  ISETP.GT.AND P1, PT, R18, -0x1, !P1 ;  /* 0xffffffff1200780c */ /* 0x000fc40004f24270 */
[----:B------:R-:W-:Y:S02]  /*06c0*/  ISETP.GE.AND P2, PT, R22, UR7, PT ;  /* 0x0000000716007c0c */ /* 0x000fe4000bf46270 */
[----:B------:R-:W-:Y:S01]  /*06d0*/  PLOP3.LUT P1, PT, P1, P0, PT, 0x80, 0x8 ;  /* 0x000000000008781c */ /* 0x000fe20000f21070 */
[----:B-1----:R-:W-:Y:S02]  /*06e0*/  IMAD R19, R20, R11, UR6 ;  /* 0x0000000614137e24 */ /* 0x002fe4000f8e020b */
[----:B0-----:R-:W-:-:S05]  /*06f0*/  IMAD.WIDE R14, R17, 0x4, R14 ;  /* 0x00000004110e7825 */ /* 0x001fca00078e020e */
[----:B------:R-:W3:Y:S01]  /*0700*/  @P3 LDG.E R17, desc[UR8][R14.64] ;  /* 0x000000080e113981 */ /* 0x000ee2000c1e1900 */
[----:B--2---:R-:W-:Y:S01]  /*0710*/  IMAD.WIDE R12, R19, 0x4, R12 ;  /* 0x00000004130c7825 */ /* 0x004fe200078e020c */
[----:B------:R-:W-:-:S03]  /*0720*/  ISETP.GT.AND P2, PT, R22, -0x1, !P2 ;  /* 0xffffffff1600780c */ /* 0x000fc60005744270 */
[----:B------:R-:W2:Y:S04]  /*0730*/  @P1 LDG.E R19, desc[UR8][R14.64+0x4] ;  /* 0x000004080e131981 */ /* 0x000ea8000c1e1900 */
[----:B------:R-:W3:Y:S01]  /*0740*/  @P3 LDG.E R18, desc[UR8][R12.64] ;  /* 0x000000080c123981 */ /* 0x000ee2000c1e1900 */
[----:B------:R-:W-:-:S03]  /*0750*/  PLOP3.LUT P2, PT, P2, P0, PT, 0x80, 0x8 ;  /* 0x000000000008781c */ /* 0x000fc60001741070 */
[----:B------:R-:W2:Y:S10]  /*0760*/  @P1 LDG.E R22, desc[UR8][R12.64+0x4] ;  /* 0x000004080c161981 */ /* 0x000eb4000c1e1900 */
[----:B------:R-:W4:Y:S04]  /*0770*/  @P2 LDG.E R23, desc[UR8][R14.64+0x8] ;  /* 0x000008080e172981 */ /* 0x000f28000c1e1900 */
[----:B------:R-:W4:Y:S01]  /*0780*/  @P2 LDG.E R24, desc[UR8][R12.64+0x8] ;  /* 0x000008080c182981 */ /* 0x000f22000c1e1900 */
[----:B---3--:R-:W-:Y:S01]  /*0790*/  @P3 FFMA R8, R17, R18, R8 ;  /* 0x0000001211083223 */ /* 0x008fe20000000008 */
[----:B------:R-:W-:-:S02]  /*07a0*/  VIADD R17, R16, 0x3 ;  /* 0x0000000310117836 */ /* 0x000fc40000000000 */
[----:B------:R-:W-:-:S03]  /*07b0*/  VIADD R18, R16, 0x4 ;  /* 0x0000000410127836 */ /* 0x000fc60000000000 */
[C---:B------:R-:W-:Y:S02]  /*07c0*/  ISETP.GE.AND P4, PT, R17.reuse, UR7, PT ;  /* 0x0000000711007c0c */ /* 0x040fe4000bf86270 */
[----:B------:R-:W-:Y:S02]  /*07d0*/  ISETP.GE.AND P3, PT, R18, UR7, PT ;  /* 0x0000000712007c0c */ /* 0x000fe4000bf66270 */
[----:B------:R-:W-:Y:S01]  /*07e0*/  ISETP.GT.AND P4, PT, R17, -0x1, !P4 ;  /* 0xffffffff1100780c */ /* 0x000fe20006784270 */
[----:B------:R-:W-:Y:S02]  /*07f0*/  VIADD R17, R16, 0x5 ;  /* 0x0000000510117836 */ /* 0x000fe40000000000 */
[----:B--2---:R-:W-:Y:S01]  /*0800*/  @P1 FFMA R8, R19, R22, R8 ;  /* 0x0000001613081223 */ /* 0x004fe20000000008 */
[----:B------:R-:W-:Y:S02]  /*0810*/  ISETP.GT.AND P3, PT, R18, -0x1, !P3 ;  /* 0xffffffff1200780c */ /* 0x000fe40005f64270 */
[----:B------:R-:W-:-:S02]  /*0820*/  PLOP3.LUT P1, PT, P4, P0, PT, 0x80, 0x8 ;  /* 0x000000000008781c */ /* 0x000fc40002721070 */
[C---:B------:R-:W-:Y:S02]  /*0830*/  IADD3 R18, PT, PT, R16.reuse, 0x6, RZ ;  /* 0x0000000610127810 */ /* 0x040fe40007ffe0ff */
[C---:B------:R-:W-:Y:S01]  /*0840*/  ISETP.GE.AND P4, PT, R17.reuse, UR7, PT ;  /* 0x0000000711007c0c */ /* 0x040fe2000bf86270 */
[----:B------:R-:W-:Y:S01]  /*0850*/  VIADD R16, R16, 0x7 ;  /* 0x0000000710107836 */ /* 0x000fe20000000000 */
[----:B------:R-:W-:Y:S02]  /*0860*/  ISETP.GE.AND P5, PT, R18, UR7, PT ;  /* 0x0000000712007c0c */ /* 0x000fe4000bfa6270 */
[----:B------:R-:W-:Y:S02]  /*0870*/  PLOP3.LUT P3, PT, P3, P0, PT, 0x80, 0x8 ;  /* 0x000000000008781c */ /* 0x000fe40001f61070 */
[----:B------:R-:W-:Y:S01]  /*0880*/  ISETP.GT.AND P4, PT, R17, -0x1, !P4 ;  /* 0xffffffff1100780c */ /* 0x000fe20006784270 */
[----:B----4-:R-:W-:Y:S01]  /*0890*/  @P2 FFMA R8, R23, R24, R8 ;  /* 0x0000001817082223 */ /* 0x010fe20000000008 */
[----:B------:R-:W-:Y:S01]  /*08a0*/  ISETP.GE.AND P2, PT, R16, UR7, PT ;  /* 0x0000000710007c0c */ /* 0x000fe2000bf46270 */
[----:B------:R-:W2:Y:S01]  /*08b0*/  @P1 LDG.E R17, desc[UR8][R14.64+0xc] ;  /* 0x00000c080e111981 */ /* 0x000ea2000c1e1900 */
[----:B------:R-:W-:-:S02]  /*08c0*/  ISETP.GT.AND P5, PT, R18, -0x1, !P5 ;  /* 0xffffffff1200780c */ /* 0x000fc40006fa4270 */
[----:B------:R-:W-:Y:S02]  /*08d0*/  PLOP3.LUT P4, PT, P4, P0, PT, 0x80, 0x8 ;  /* 0x000000000008781c */ /* 0x000fe40002781070 */
[----:B------:R-:W-:Y:S02]  /*08e0*/  ISETP.GT.AND P2, PT, R16, -0x1, !P2 ;  /* 0xffffffff1000780c */ /* 0x000fe40005744270 */
[----:B------:R-:W-:Y:S01]  /*08f0*/  PLOP3.LUT P5, PT, P5, P0, PT, 0x80, 0x8 ;  /* 0x000000000008781c */ /* 0x000fe20002fa1070 */
[----:B------:R-:W2:Y:S01]  /*0900*/  @P1 LDG.E R16, desc[UR8][R12.64+0xc] ;  /* 0x00000c080c101981 */ /* 0x000ea2000c1e1900 */
[----:B------:R-:W-:-:S03]  /*0910*/  PLOP3.LUT P2, PT, P2, P0, PT, 0x80, 0x8 ;  /* 0x000000000008781c */ /* 0x000fc60001741070 */
[----:B------:R-:W3:Y:S04]  /*0920*/  @P3 LDG.E R19, desc[UR8][R14.64+0x10] ;  /* 0x000010080e133981 */ /* 0x000ee8000c1e1900 */
[----:B------:R-:W3:Y:S04]  /*0930*/  @P3 LDG.E R18, desc[UR8][R12.64+0x10] ;  /* 0x000010080c123981 */ /* 0x000ee8000c1e1900 */
[----:B------:R-:W4:Y:S04]  /*0940*/  @P4 LDG.E R23, desc[UR8][R14.64+0x14] ;  /* 0x000014080e174981 */ /* 0x000f28000c1e1900 */
[----:B------:R-:W4:Y:S04]  /*0950*/  @P4 LDG.E R22, desc[UR8][R12.64+0x14] ;  /* 0x000014080c164981 */ /* 0x000f28000c1e1900 */
[----:B------:R-:W5:Y:S04]  /*0960*/  @P5 LDG.E R25, desc[UR8][R14.64+0x18] ;  /* 0x000018080e195981 */ /* 0x000f68000c1e1900 */
[----:B------:R-:W5:Y:S04]  /*0970*/  @P5 LDG.E R24, desc[UR8][R12.64+0x18] ;  /* 0x000018080c185981 */ /* 0x000f68000c1e1900 */
[----:B------:R-:W5:Y:S04]  /*0980*/  @P2 LDG.E R27, desc[UR8][R14.64+0x1c] ;  /* 0x00001c080e1b2981 */ /* 0x000f68000c1e1900 */
[----:B------:R-:W5:Y:S01]  /*0990*/  @P2 LDG.E R26, desc[UR8][R12.64+0x1c] ;  /* 0x00001c080c1a2981 */ /* 0x000f62000c1e1900 */
[----:B------:R-:W-:Y:S01]  /*09a0*/  UIADD3 UR6, UPT, UPT, UR6, 0x8, URZ ;  /* 0x0000000806067890 */ /* 0x000fe2000fffe0ff */
[----:B--2---:R-:W-:-:S05]  /*09b0*/  @P1 FFMA R8, R17, R16, R8 ;  /* 0x0000001011081223 */ /* 0x004fca0000000008 */
[----:B------:R-:W-:Y:S01]  /*09c0*/  ISETP.NE.AND P1, PT, R10, UR6, PT ;  /* 0x000000060a007c0c */ /* 0x000fe2000bf25270 */
[----:B---3--:R-:W-:-:S04]  /*09d0*/  @P3 FFMA R8, R19, R18, R8 ;  /* 0x0000001213083223 */ /* 0x008fc80000000008 */
[----:B----4-:R-:W-:-:S04]  /*09e0*/  @P4 FFMA R8, R23, R22, R8 ;  /* 0x0000001617084223 */ /* 0x010fc80000000008 */
[----:B-----5:R-:W-:-:S04]  /*09f0*/  @P5 FFMA R8, R25, R24, R8 ;  /* 0x0000001819085223 */ /* 0x020fc80000000008 */
[----:B------:R-:W-:Y:S01]  /*0a00*/  @P2 FFMA R8, R27, R26, R8 ;  /* 0x0000001a1b082223 */ /* 0x000fe20000000008 */
[----:B------:R-:W-:Y:S06]  /*0a10*/  @P1 BRA `(.L_x_110) ;  /* 0xfffffff800f81947 */ /* 0x000fec000383ffff */
[----:B------:R-:W-:-:S07]  /*0a20*/  IMAD.MOV.U32 R23, RZ, RZ, R10 ;  /* 0x000000ffff177224 */ /* 0x000fce00078e000a */
.L_x_109:
[----:B------:R-:W-:-:S13]  /*0a30*/  ISETP.NE.AND P1, PT, R9, RZ, PT ;  /* 0x000000ff0900720c */ /* 0x000fda0003f25270 */
[----:B------:R-:W-:Y:S05]  /*0a40*/  @!P1 BRA `(.L_x_111) ;  /* 0x00000004006c9947 */ /* 0x000fea0003800000 */
[----:B------:R-:W-:Y:S01]  /*0a50*/  VIADD R12, R9, 0xffffffff ;  /* 0xffffffff090c7836 */ /* 0x000fe20000000000 */
[----:B------:R-:W-:-:S04]  /*0a60*/  LOP3.LUT P5, R22, R11, 0x3, RZ, 0xc0, !PT ;  /* 0x000000030b167812 */ /* 0x000fc800078ac0ff */
[----:B------:R-:W-:-:S13]  /*0a70*/  ISETP.GE.U32.AND P1, PT, R12, 0x3, PT ;  /* 0x000000030c00780c */ /* 0x000fda0003f26070 */
[----:B------:R-:W-:Y:S05]  /*0a80*/  @!P1 BRA `(.L_x_112) ;  /* 0x0000000000909947 */ /* 0x000fea0003800000 */
[----:B------:R-:W0:Y:S01]  /*0a90*/  LDCU UR6, c[0x0][0x398] ;  /* 0x00007300ff0677ac */ /* 0x000e220008000800 */
[----:B------:R-:W1:Y:S01]  /*0aa0*/  LDC.64 R14, c[0x0][0x380] ;  /* 0x0000e000ff0e7b82 */ /* 0x000e620000000a00 */
[----:B------:R-:W-:Y:S01]  /*0ab0*/  IADD3 R16, PT, PT, R6, R23, RZ ;  /* 0x0000001706107210 */ /* 0x000fe20007ffe0ff */
[----:B------:R-:W-:-:S04]  /*0ac0*/  IMAD R19, R20, R11, R23 ;  /* 0x0000000b14137224 */ /* 0x000fc800078e0217 */
[C---:B------:R-:W-:Y:S02]  /*0ad0*/  VIADD R17, R16.reuse, 0x1 ;  /* 0x0000000110117836 */ /* 0x040fe40000000000 */
[----:B------:R-:W2:Y:S01]  /*0ae0*/  LDC.64 R12, c[0x0][0x388] ;  /* 0x0000e200ff0c7b82 */ /* 0x000ea20000000a00 */
[C---:B------:R-:W-:Y:S02]  /*0af0*/  VIADD R18, R16.reuse, 0x2 ;  /* 0x0000000210127836 */ /* 0x040fe40000000000 */
[C---:B------:R-:W-:Y:S01]  /*0b00*/  VIADD R24, R16.reuse, 0x3 ;  /* 0x0000000310187836 */ /* 0x040fe20000000000 */
[C---:B0-----:R-:W-:Y:S02]  /*0b10*/  ISETP.GE.AND P1, PT, R16.reuse, UR6, PT ;  /* 0x0000000610007c0c */ /* 0x041fe4000bf26270 */
[----:B------:R-:W-:Y:S02]  /*0b20*/  ISETP.GE.AND P2, PT, R17, UR6, PT ;  /* 0x0000000611007c0c */ /* 0x000fe4000bf46270 */
[----:B------:R-:W-:-:S02]  /*0b30*/  ISETP.GT.AND P1, PT, R16, -0x1, !P1 ;  /* 0xffffffff1000780c */ /* 0x000fc40004f24270 */
[C---:B------:R-:W-:Y:S02]  /*0b40*/  ISETP.GE.AND P3, PT, R18.reuse, UR6, PT ;  /* 0x0000000612007c0c */ /* 0x040fe4000bf66270 */
[----:B------:R-:W-:Y:S01]  /*0b50*/  ISETP.GT.AND P2, PT, R17, -0x1, !P2 ;  /* 0xffffffff1100780c */ /* 0x000fe20005744270 */
[----:B------:R-:W-:Y:S01]  /*0b60*/  IMAD R17, R21, UR6, R16 ;  /* 0x0000000615117c24 */ /* 0x000fe2000f8e0210 */
[----:B------:R-:W-:Y:S02]  /*0b70*/  PLOP3.LUT P1, PT, P1, P0, PT, 0x80, 0x8 ;  /* 0x000000000008781c */ /* 0x000fe40000f21070 */
[----:B------:R-:W-:Y:S01]  /*0b80*/  ISETP.GT.AND P3, PT, R18, -0x1, !P3 ;  /* 0xffffffff1200780c */ /* 0x000fe20005f64270 */
[----:B-1----:R-:W-:Y:S01]  /*0b90*/  IMAD.WIDE R14, R17, 0x4, R14 ;  /* 0x00000004110e7825 */ /* 0x002fe200078e020e */
[C---:B------:R-:W-:Y:S02]  /*0ba0*/  ISETP.GE.AND P4, PT, R24.reuse, UR6, PT ;  /* 0x0000000618007c0c */ /* 0x040fe4000bf86270 */
[----:B------:R-:W-:Y:S01]  /*0bb0*/  PLOP3.LUT P2, PT, P2, P0, PT, 0x80, 0x8 ;  /* 0x000000000008781c */ /* 0x000fe20001741070 */
[----:B--2---:R-:W-:Y:S01]  /*0bc0*/  IMAD.WIDE R12, R19, 0x4, R12 ;  /* 0x00000004130c7825 */ /* 0x004fe200078e020c */
[----:B------:R-:W-:-:S02]  /*0bd0*/  ISETP.GT.AND P4, PT, R24, -0x1, !P4 ;  /* 0xffffffff1800780c */ /* 0x000fc40006784270 */
[----:B------:R-:W-:Y:S02]  /*0be0*/  PLOP3.LUT P3, PT, P3, P0, PT, 0x80, 0x8 ;  /* 0x000000000008781c */ /* 0x000fe40001f61070 */
[----:B------:R-:W-:Y:S01]  /*0bf0*/  PLOP3.LUT P4, PT, P4, P0, PT, 0x80, 0x8 ;  /* 0x000000000008781c */ /* 0x000fe20002781070 */
[----:B------:R-:W2:Y:S04]  /*0c00*/  @P1 LDG.E R17, desc[UR8][R14.64] ;  /* 0x000000080e111981 */ /* 0x000ea8000c1e1900 */
[----:B------:R-:W2:Y:S04]  /*0c10*/  @P1 LDG.E R16, desc[UR8][R12.64] ;  /* 0x000000080c101981 */ /* 0x000ea8000c1e1900 */
[----:B------:R-:W3:Y:S04]  /*0c20*/  @P2 LDG.E R19, desc[UR8][R14.64+0x4] ;  /* 0x000004080e132981 */ /* 0x000ee8000c1e1900 */
[----:B------:R-:W3:Y:S04]  /*0c30*/  @P2 LDG.E R18, desc[UR8][R12.64+0x4] ;  /* 0x000004080c122981 */ /* 0x000ee8000c1e1900 */
[----:B------:R-:W4:Y:S04]  /*0c40*/  @P3 LDG.E R25, desc[UR8][R14.64+0x8] ;  /* 0x000008080e193981 */ /* 0x000f28000c1e1900 */
[----:B------:R-:W4:Y:S04]  /*0c50*/  @P3 LDG.E R24, desc[UR8][R12.64+0x8] ;  /* 0x000008080c183981 */ /* 0x000f28000c1e1900 */
[----:B------:R-:W5:Y:S04]  /*0c60*/  @P4 LDG.E R27, desc[UR8][R14.64+0xc] ;  /* 0x00000c080e1b4981 */ /* 0x000f68000c1e1900 */
[----:B------:R-:W5:Y:S01]  /*0c70*/  @P4 LDG.E R26, desc[UR8][R12.64+0xc] ;  /* 0x00000c080c1a4981 */ /* 0x000f62000c1e1900 */
[----:B------:R-:W-:Y:S01]  /*0c80*/  IADD3 R23, PT, PT, R23, 0x4, RZ ;  /* 0x0000000417177810 */ /* 0x000fe20007ffe0ff */
[----:B--2---:R-:W-:-:S04]  /*0c90*/  @P1 FFMA R8, R17, R16, R8 ;  /* 0x0000001011081223 */ /* 0x004fc80000000008 */
[----:B---3--:R-:W-:-:S04]  /*0ca0*/  @P2 FFMA R8, R19, R18, R8 ;  /* 0x0000001213082223 */ /* 0x008fc80000000008 */
[----:B----4-:R-:W-:-:S04]  /*0cb0*/  @P3 FFMA R8, R25, R24, R8 ;  /* 0x0000001819083223 */ /* 0x010fc80000000008 */
[----:B-----5:R-:W-:-:S07]  /*0cc0*/  @P4 FFMA R8, R27, R26, R8 ;  /* 0x0000001a1b084223 */ /* 0x020fce0000000008 */
.L_x_112:
[----:B------:R-:W-:Y:S05]  /*0cd0*/  @!P5 BRA `(.L_x_111) ;  /* 0x0000000000c8d947 */ /* 0x000fea0003800000 */
[----:B------:R-:W-:Y:S02]  /*0ce0*/  ISETP.NE.AND P1, PT, R22, 0x1, PT ;  /* 0x000000011600780c */ /* 0x000fe40003f25270 */
[----:B------:R-:W-:-:S04]  /*0cf0*/  LOP3.LUT R12, R11, 0x1, RZ, 0xc0, !PT ;  /* 0x000000010b0c7812 */ /* 0x000fc800078ec0ff */
[----:B------:R-:W-:-:S07]  /*0d00*/  ISETP.NE.U32.AND P3, PT, R12, 0x1, PT ;  /* 0x000000010c00780c */ /* 0x000fce0003f65070 */
[----:B------:R-:W-:Y:S06]  /*0d10*/  @!P1 BRA `(.L_x_113) ;  /* 0x0000000000709947 */ /* 0x000fec0003800000 */
[----:B------:R-:W0:Y:S01]  /*0d20*/  LDCU UR6, c[0x0][0x398] ;  /* 0x00007300ff0677ac */ /* 0x000e220008000800 */
[----:B------:R-:W-:Y:S01]  /*0d30*/  IMAD.IADD R22, R6, 0x1, R23 ;  /* 0x0000000106167824 */ /* 0x000fe200078e0217 */
[----:B------:R-:W1:Y:S03]  /*0d40*/  LDC.64 R18, c[0x0][0x380] ;  /* 0x0000e000ff127b82 */ /* 0x000e660000000a00 */
[----:B------:R-:W-:-:S05]  /*0d50*/  VIADD R24, R22, 0x1 ;  /* 0x0000000116187836 */ /* 0x000fca0000000000 */
[----:B------:R-:W2:Y:S01]  /*0d60*/  LDC.64 R12, c[0x0][0x388] ;  /* 0x0000e200ff0c7b82 */ /* 0x000ea20000000a00 */
[----:B0-----:R-:W-:-:S07]  /*0d70*/  ISETP.GE.AND P1, PT, R22, UR6, PT ;  /* 0x0000000616007c0c */ /* 0x001fce000bf26270 */
[----:B------:R-:W0:Y:S01]  /*0d80*/  LDC.64 R14, c[0x0][0x388] ;  /* 0x0000e200ff0e7b82 */ /* 0x000e220000000a00 */
[----:B------:R-:W-:Y:S02]  /*0d90*/  ISETP.GE.AND P2, PT, R24, UR6, PT ;  /* 0x0000000618007c0c */ /* 0x000fe4000bf46270 */
[----:B------:R-:W-:Y:S02]  /*0da0*/  ISETP.GT.AND P1, PT, R22, -0x1, !P1 ;  /* 0xffffffff1600780c */ /* 0x000fe40004f24270 */
[----:B------:R-:W-:Y:S02]  /*0db0*/  ISETP.GT.AND P2, PT, R24, -0x1, !P2 ;  /* 0xffffffff1800780c */ /* 0x000fe40005744270 */
[----:B------:R-:W-:Y:S01]  /*0dc0*/  PLOP3.LUT P1, PT, P1, P0, PT, 0x80, 0x8 ;  /* 0x000000000008781c */ /* 0x000fe20000f21070 */
[----:B------:R-:W3:Y:S01]  /*0dd0*/  LDC.64 R16, c[0x0][0x380] ;  /* 0x0000e000ff107b82 */ /* 0x000ee20000000a00 */
[----:B------:R-:W-:-:S11]  /*0de0*/  PLOP3.LUT P2, PT, P2, P0, PT, 0x80, 0x8 ;  /* 0x000000000008781c */ /* 0x000fd60001741070 */
[----:B------:R-:W-:Y:S02]  /*0df0*/  @P1 IMAD R25, R21, UR6, R22 ;  /* 0x0000000615191c24 */ /* 0x000fe4000f8e0216 */
[----:B------:R-:W-:Y:S02]  /*0e00*/  @P1 IMAD R27, R20, R11, R23 ;  /* 0x0000000b141b1224 */ /* 0x000fe400078e0217 */
[----:B-1----:R-:W-:-:S04]  /*0e10*/  @P1 IMAD.WIDE R18, R25, 0x4, R18 ;  /* 0x0000000419121825 */ /* 0x002fc800078e0212 */
[----:B--2---:R-:W-:Y:S02]  /*0e20*/  @P1 IMAD.WIDE R12, R27, 0x4, R12 ;  /* 0x000000041b0c1825 */ /* 0x004fe400078e020c */
[----:B------:R-:W2:Y:S02]  /*0e30*/  @P1 LDG.E R19, desc[UR8][R18.64] ;  /* 0x0000000812131981 */ /* 0x000ea4000c1e1900 */
[----:B------:R-:W-:Y:S02]  /*0e40*/  @P2 IMAD R27, R20, R11, R23 ;  /* 0x0000000b141b2224 */ /* 0x000fe400078e0217 */
[----:B------:R-:W-:Y:S01]  /*0e50*/  @P2 IMAD R25, R21, UR6, R22 ;  /* 0x0000000615192c24 */ /* 0x000fe2000f8e0216 */
[----:B------:R-:W2:Y:S01]  /*0e60*/  @P1 LDG.E R12, desc[UR8][R12.64] ;  /* 0x000000080c0c1981 */ /* 0x000ea2000c1e1900 */
[----:B0-----:R-:W-:-:S04]  /*0e70*/  @P2 IMAD.WIDE R14, R27, 0x4, R14 ;  /* 0x000000041b0e2825 */ /* 0x001fc800078e020e */
[----:B---3--:R-:W-:Y:S02]  /*0e80*/  @P2 IMAD.WIDE R16, R25, 0x4, R16 ;  /* 0x0000000419102825 */ /* 0x008fe400078e0210 */
[----:B------:R-:W3:Y:S04]  /*0e90*/  @P2 LDG.E R14, desc[UR8][R14.64+0x4] ;  /* 0x000004080e0e2981 */ /* 0x000ee8000c1e1900 */
[----:B------:R-:W3:Y:S01]  /*0ea0*/  @P2 LDG.E R17, desc[UR8][R16.64+0x4] ;  /* 0x0000040810112981 */ /* 0x000ee2000c1e1900 */
[----:B------:R-:W-:Y:S02]  /*0eb0*/  VIADD R23, R23, 0x2 ;  /* 0x0000000217177836 */ /* 0x000fe40000000000 */
[----:B--2---:R-:W-:-:S04]  /*0ec0*/  @P1 FFMA R8, R19, R12, R8 ;  /* 0x0000000c13081223 */ /* 0x004fc80000000008 */
[----:B---3--:R-:W-:-:S07]  /*0ed0*/  @P2 FFMA R8, R17, R14, R8 ;  /* 0x0000000e11082223 */ /* 0x008fce0000000008 */
.L_x_113:
[----:B------:R-:W-:Y:S05]  /*0ee0*/  @P3 BRA `(.L_x_111) ;  /* 0x0000000000443947 */ /* 0x000fea0003800000 */
[----:B------:R-:W0:Y:S01]  /*0ef0*/  LDCU UR6, c[0x0][0x398] ;  /* 0x00007300ff0677ac */ /* 0x000e220008000800 */
[----:B------:R-:W-:Y:S01]  /*0f00*/  IADD3 R16, PT, PT, R6, R23, RZ ;  /* 0x0000001706107210 */ /* 0x000fe20007ffe0ff */
[----:B------:R-:W-:Y:S03]  /*0f10*/  BSSY.RECONVERGENT B0, `(.L_x_111) ;  /* 0x000000e000007945 */ /* 0x000fe60003800200 */
[----:B0-----:R-:W-:-:S04]  /*0f20*/  ISETP.GE.AND P1, PT, R16, UR6, PT ;  /* 0x0000000610007c0c */ /* 0x001fc8000bf26270 */
[----:B------:R-:W-:-:S04]  /*0f30*/  ISETP.GT.AND P1, PT, R16, -0x1, !P1 ;  /* 0xffffffff1000780c */ /* 0x000fc80004f24270 */
[----:B------:R-:W-:-:S13]  /*0f40*/  PLOP3.LUT P1, PT, P1, P0, PT, 0x80, 0x8 ;  /* 0x000000000008781c */ /* 0x000fda0000f21070 */
[----:B------:R-:W-:Y:S05]  /*0f50*/  @!P1 BRA `(.L_x_114) ;  /* 0x0000000000249947 */ /* 0x000fea0003800000 */
[----:B------:R-:W0:Y:S01]  /*0f60*/  LDC.64 R14, c[0x0][0x380] ;  /* 0x0000e000ff0e7b82 */ /* 0x000e220000000a00 */
[----:B------:R-:W-:Y:S02]  /*0f70*/  IMAD R21, R21, UR6, R16 ;  /* 0x0000000615157c24 */ /* 0x000fe4000f8e0210 */
[----:B------:R-:W-:-:S05]  /*0f80*/  IMAD R11, R20, R11, R23 ;  /* 0x0000000b140b7224 */ /* 0x000fca00078e0217 */
[----:B------:R-:W1:Y:S01]  /*0f90*/  LDC.64 R12, c[0x0][0x388] ;  /* 0x0000e200ff0c7b82 */ /* 0x000e620000000a00 */
[----:B0-----:R-:W-:-:S06]  /*0fa0*/  IMAD.WIDE R14, R21, 0x4, R14 ;  /* 0x00000004150e7825 */ /* 0x001fcc00078e020e */
[----:B------:R-:W2:Y:S01]  /*0fb0*/  LDG.E R15, desc[UR8][R14.64] ;  /* 0x000000080e0f7981 */ /* 0x000ea2000c1e1900 */
[----:B-1----:R-:W-:-:S06]  /*0fc0*/  IMAD.WIDE R12, R11, 0x4, R12 ;  /* 0x000000040b0c7825 */ /* 0x002fcc00078e020c */
[----:B------:R-:W2:Y:S02]  /*0fd0*/  LDG.E R12, desc[UR8][R12.64] ;  /* 0x000000080c0c7981 */ /* 0x000ea4000c1e1900 */
[----:B--2---:R-:W-:-:S07]  /*0fe0*/  FFMA R8, R15, R12, R8 ;  /* 0x0000000c0f087223 */ /* 0x004fce0000000008 */
.L_x_114:
[----:B------:R-:W-:Y:S05]  /*0ff0*/  BSYNC.RECONVERGENT B0 ;  /* 0x0000000000007941 */ /* 0x000fea0003800200 */
.L_x_111:
[----:B------:R-:W-:Y:S05]  /*1000*/  @P6 BRA `(.L_x_115) ;  /* 0xfffffff400386947 */ /* 0x000fea000383ffff */
[----:B------:R-:W0:Y:S01]  /*1010*/  LDCU UR5, c[0x0][0x3a0] ;  /* 0x00007400ff0577ac */ /* 0x000e220008000800 */
[----:B------:R-:W-:-:S04]  /*1020*/  UIADD3 UR4, UPT, UPT, UR4, 0x1, URZ ;  /* 0x0000000104047890 */ /* 0x000fc8000fffe0ff */
[----:B0-----:R-:W-:-:S09]  /*1030*/  UISETP.NE.AND UP0, UPT, UR4, UR5, UPT ;  /* 0x000000050400728c */ /* 0x001fd2000bf05270 */
[----:B------:R-:W-:Y:S05]  /*1040*/  BRA.U UP0, `(.L_x_116) ;  /* 0xfffffff500247547 */ /* 0x000fea000b83ffff */
.L_x_108:
[----:B------:R-:W0:Y:S01]  /*1050*/  LDC.64 R6, c[0x0][0x390] ;  /* 0x0000e400ff067b82 */ /* 0x000e220000000a00 */
[----:B------:R-:W-:-:S04]  /*1060*/  IMAD R3, R4, R3, R4 ;  /* 0x0000000304037224 */ /* 0x000fc800078e0204 */
[----:B------:R-:W-:-:S04]  /*1070*/  IMAD.IADD R0, R0, 0x1, R3 ;  /* 0x0000000100007824 */ /* 0x000fc800078e0203 */
[----:B------:R-:W-:-:S04]  /*1080*/  IMAD R5, R5, R0, R0 ;  /* 0x0000000005057224 */ /* 0x000fc800078e0200 */
[----:B------:R-:W-:-:S04]  /*1090*/  IMAD.IADD R3, R2, 0x1, R5 ;  /* 0x0000000102037824 */ /* 0x000fc800078e0205 */
[----:B0-----:R-:W-:-:S05]  /*10a0*/  IMAD.WIDE R2, R3, 0x4, R6 ;  /* 0x0000000403027825 */ /* 0x001fca00078e0206 */
[----:B------:R-:W-:Y:S01]  /*10b0*/  STG.E desc[UR8][R2.64], R8 ;  /* 0x0000000802007986 */ /* 0x000fe2000c101908 */
[----:B------:R-:W-:Y:S05]  /*10c0*/  EXIT ;  /* 0x000000000000794d */ /* 0x000fea0003800000 */
.L_x_117:
        /* <DEDUP_REMOVED lines=11> */
.L_x_133:


//--------------------- .nv.global.init           --------------------------
	.section	.nv.global.init,"aw",@progbits
	.align	4
.nv.global.init:
	.type		mrg32k3aM1SubSeq,@object
	.size		mrg32k3aM1SubSeq,(mrg32k3aM2SubSeq - mrg32k3aM1SubSeq)
mrg32k3aM1SubSeq:
        /*0000*/ 	.byte	0x0b, 0xcc, 0xee, 0x04, 0x73, 0x29, 0x8b, 0x6f, 0xf6, 0x53, 0x03, 0xf6, 0x23, 0xf6, 0xea, 0xda
        /* <DEDUP_REMOVED lines=125> */
	.type		mrg32k3aM2SubSeq,@object
	.size		mrg32k3aM2SubSeq,(mrg32k3aM1 - mrg32k3aM2SubSeq)
mrg32k3aM2SubSeq:
        /* <DEDUP_REMOVED lines=126> */
	.type		mrg32k3aM1,@object
	.size		mrg32k3aM1,(mrg32k3aM1Seq - mrg32k3aM1)
mrg32k3aM1:
        /* <DEDUP_REMOVED lines=144> */
	.type		mrg32k3aM1Seq,@object
	.size		mrg32k3aM1Seq,(mrg32k3aM2 - mrg32k3aM1Seq)
mrg32k3aM1Seq:
        /* <DEDUP_REMOVED lines=144> */
	.type		mrg32k3aM2,@object
	.size		mrg32k3aM2,(mrg32k3aM2Seq - mrg32k3aM2)
mrg32k3aM2:
        /* <DEDUP_REMOVED lines=144> */
	.type		mrg32k3aM2Seq,@object
	.size		mrg32k3aM2Seq,(precalc_xorwow_matrix - mrg32k3aM2Seq)
mrg32k3aM2Seq:
        /* <DEDUP_REMOVED lines=144> */
	.type		precalc_xorwow_matrix,@object
	.size		precalc_xorwow_matrix,(precalc_xorwow_offset_matrix - precalc_xorwow_matrix)
precalc_xorwow_matrix:
        /* <DEDUP_REMOVED lines=6400> */
	.type		precalc_xorwow_offset_matrix,@object
	.size		precalc_xorwow_offset_matrix,(.L_1 - precalc_xorwow_offset_matrix)
precalc_xorwow_offset_matrix:
        /* <DEDUP_REMOVED lines=6400> */
.L_1:


//--------------------- .nv.shared.reserved.0     --------------------------
	.section	.nv.shared.reserved.0,"aw",@nobits
	.weak		__nv_reservedSMEM_offset_0_alias
	.size		__nv_reservedSMEM_offset_0_alias, 0, 64
	.other		__nv_reservedSMEM_offset_0_alias,@"STO_CUDA_RESERVED_SHARED STV_DEFAULT"
__nv_reservedSMEM_offset_0_alias:
	.zero		0
	.zero		64


//--------------------- .nv.global                --------------------------
	.section	.nv.global,"aw",@nobits
.nv.global:
	.type		_ZN34_INTERNAL_41be7ceb_4_k_cu_53a35bb96thrust24THRUST_300001_SM_1000_NS12placeholders2_8E,@object
	.size		_ZN34_INTERNAL_41be7ceb_4_k_cu_53a35bb96thrust24THRUST_300001_SM_1000_NS12placeholders2_8E,(_ZN34_INTERNAL_41be7ceb_4_k_cu_53a35bb94cuda3std3__436_GLOBAL__N__41be7ceb_4_k_cu_53a35bb96ignoreE - _ZN34_INTERNAL_41be7ceb_4_k_cu_53a35bb96thrust24THRUST_300001_SM_1000_NS12placeholders2_8E)
_ZN34_INTERNAL_41be7ceb_4_k_cu_53a35bb96thrust24THRUST_300001_SM_1000_NS12placeholders2_8E:
	.zero		1
	.type		_ZN34_INTERNAL_41be7ceb_4_k_cu_53a35bb94cuda3std3__436_GLOBAL__N__41be7ceb_4_k_cu_53a35bb96ignoreE,@object
	.size		_ZN34_INTERNAL_41be7ceb_4_k_cu_53a35bb94cuda3std3__436_GLOBAL__N__41be7ceb_4_k_cu_53a35bb96ignoreE,(_ZN34_INTERNAL_41be7ceb_4_k_cu_53a35bb94cuda3std6ranges3__45__cpo4dataE - _ZN34_INTERNAL_41be7ceb_4_k_cu_53a35bb94cuda3std3__436_GLOBAL__N__41be7ceb_4_k_cu_53a35bb96ignoreE)
_ZN34_INTERNAL_41be7ceb_4_k_cu_53a35bb94cuda3std3__436_GLOBAL__N__41be7ceb_4_k_cu_53a35bb96ignoreE:
	.zero		1
	.type		_ZN34_INTERNAL_41be7ceb_4_k_cu_53a35bb94cuda3std6ranges3__45__cpo4dataE,@object
	.size		_ZN34_INTERNAL_41be7ceb_4_k_cu_53a35bb94cuda3std6ranges3__45__cpo4dataE,(_ZN34_INTERNAL_41be7ceb_4_k_cu_53a35bb96thrust24THRUST_300001_SM_1000_NS6system3cpp3parE - _ZN34_INTERNAL_41be7ceb_4_k_cu_53a35bb94cuda3std6ranges3__45__cpo4dataE)
_ZN34_INTERNAL_41be7ceb_4_k_cu_53a35bb94cuda3std6ranges3__45__cpo4dataE:
	.zero		1
	.type		_ZN34_INTERNAL_41be7ceb_4_k_cu_53a35bb96thrust24THRUST_300001_SM_1000_NS6system3cpp3parE,@object
	.size		_ZN34_INTERNAL_41be7ceb_4_k_cu_53a35bb96thrust24THRUST_300001_SM_1000_NS6system3cpp3parE,(_ZN34_INTERNAL_41be7ceb_4_k_cu_53a35bb94cuda3std3__45__cpo5beginE - _ZN34_INTERNAL_41be7ceb_4_k_cu_53a35bb96thrust24THRUST_300001_SM_1000_NS6system3cpp3parE)
_ZN34_INTERNAL_41be7ceb_4_k_cu_53a35bb96thrust24THRUST_300001_SM_1000_NS6system3cpp3parE:
	.zero		1
	.type		_ZN34_INTERNAL_41be7ceb_4_k_cu_53a35bb94cuda3std3__45__cpo5beginE,@object
	.size		_ZN34_INTERNAL_41be7ceb_4_k_cu_53a35bb94cuda3std3__45__cpo5beginE,(_ZN34_INTERNAL_41be7ceb_4_k_cu_53a35bb94cuda3std6ranges3__45__cpo5beginE - _ZN34_INTERNAL_41be7ceb_4_k_cu_53a35bb94cuda3std3__45__cpo5beginE)
_ZN34_INTERNAL_41be7ceb_4_k_cu_53a35bb94cuda3std3__45__cpo5beginE:
	.zero		1
	.type		_ZN34_INTERNAL_41be7ceb_4_k_cu_53a35bb94cuda3std6ranges3__45__cpo5beginE,@object
	.size		_ZN34_INTERNAL_41be7ceb_4_k_cu_53a35bb94cuda3std6ranges3__45__cpo5beginE,(_ZN34_INTERNAL_41be7ceb_4_k_cu_53a35bb96thrust24THRUST_300001_SM_1000_NS6deviceE - _ZN34_INTERNAL_41be7ceb_4_k_cu_53a35bb94cuda3std6ranges3__45__cpo5beginE)
_ZN34_INTERNAL_41be7ceb_4_k_cu_53a35bb94cuda3std6ranges3__45__cpo5beginE:
	.zero		1
	.type		_ZN34_INTERNAL_41be7ceb_4_k_cu_53a35bb96thrust24THRUST_300001_SM_1000_NS6deviceE,@object
	.size		_ZN34_INTERNAL_41be7ceb_4_k_cu_53a35bb96thrust24THRUST_300001_SM_1000_NS6deviceE,(_ZN34_INTERNAL_41be7ceb_4_k_cu_53a35bb94cuda3std3__47nulloptE - _ZN34_INTERNAL_41be7ceb_4_k_cu_53a35bb96thrust24THRUST_300001_SM_1000_NS6deviceE)
_ZN34_INTERNAL_41be7ceb_4_k_cu_53a35bb96thrust24THRUST_300001_SM_1000_NS6deviceE:
	.zero		1
	.type		_ZN34_INTERNAL_41be7ceb_4_k_cu_53a35bb94cuda3std3__47nulloptE,@object
	.size		_ZN34_INTERNAL_41be7ceb_4_k_cu_53a35bb94cuda3std3__47nulloptE,(_ZN34_INTERNAL_41be7ceb_4_k_cu_53a35bb94cuda3std6ranges3__45__cpo8distanceE - _ZN34_INTERNAL_41be7ceb_4_k_cu_53a35bb94cuda3std3__47nulloptE)
_ZN34_INTERNAL_41be7ceb_4_k_cu_53a35bb94cuda3std3__47nulloptE:
	.zero		1
	.type		_ZN34_INTERNAL_41be7ceb_4_k_cu_53a35bb94cuda3std6ranges3__45__cpo8distanceE,@object
	.size		_ZN34_INTERNAL_41be7ceb_4_k_cu_53a35bb94cuda3std6ranges3__45__cpo8distanceE,(_ZN34_INTERNAL_41be7ceb_4_k_cu_53a35bb96thrust24THRUST_300001_SM_1000_NS12placeholders2_4E - _ZN34_INTERNAL_41be7ceb_4_k_cu_53a35bb94cuda3std6ranges3__45__cpo8distanceE)
_ZN34_INTERNAL_41be7ceb_4_k_cu_53a35bb94cuda3std6ranges3__45__cpo8distanceE:
	.zero		1
	.type		_ZN34_INTERNAL_41be7ceb_4_k_cu_53a35bb96thrust24THRUST_300001_SM_1000_NS12placeholders2_4E,@object
	.size		_ZN34_INTERNAL_41be7ceb_4_k_cu_53a35bb96thrust24THRUST_300001_SM_1000_NS12placeholders2_4E,(_ZN34_INTERNAL_41be7ceb_4_k_cu_53a35bb94cuda3std3__45__cpo6rbeginE - _ZN34_INTERNAL_41be7ceb_4_k_cu_53a35bb96thrust24THRUST_300001_SM_1000_NS12placeholders2_4E)
_ZN34_INTERNAL_41be7ceb_4_k_cu_53a35bb96thrust24THRUST_300001_SM_1000_NS12placeholders2_4E:
	.zero		1
	.type		_ZN34_INTERNAL_41be7ceb_4_k_cu_53a35bb94cuda3std3__45__cpo6rbeginE,@object
	.size		_ZN34_INTERNAL_41be7ceb_4_k_cu_53a35bb94cuda3std3__45__cpo6rbeginE,(_ZN34_INTERNAL_41be7ceb_4_k_cu_53a35bb94cuda3std6ranges3__45__cpo7advanceE - _ZN34_INTERNAL_41be7ceb_4_k_cu_53a35bb94cuda3std3__45__cpo6rbeginE)
_ZN34_INTERNAL_41be7ceb_4_k_cu_53a35bb94cuda3std3__45__cpo6rbeginE:
	.zero		1
	.type		_ZN34_INTERNAL_41be7ceb_4_k_cu_53a35bb94cuda3std6ranges3__45__cpo7advanceE,@object
	.size		_ZN34_INTERNAL_41be7ceb_4_k_cu_53a35bb94cuda3std6ranges3__45__cpo7advanceE,(_ZN34_INTERNAL_41be7ceb_4_k_cu_53a35bb96thrust24THRUST_300001_SM_1000_NS12placeholders3_10E - _ZN34_INTERNAL_41be7ceb_4_k_cu_53a35bb94cuda3std6ranges3__45__cpo7advanceE)
_ZN34_INTERNAL_41be7ceb_4_k_cu_53a35bb94cuda3std6ranges3__45__cpo7advanceE:
	.zero		1
	.type		_ZN34_INTERNAL_41be7ceb_4_k_cu_53a35bb96thrust24THRUST_300001_SM_1000_NS12placeholders3_10E,@object
	.size		_ZN34_INTERNAL_41be7ceb_4_k_cu_53a35bb96thrust24THRUST_300001_SM_1000_NS12placeholders3_10E,(_ZN34_INTERNAL_41be7ceb_4_k_cu_53a35bb94cuda3std3__48in_placeE - _ZN34_INTERNAL_41be7ceb_4_k_cu_53a35bb96thrust24THRUST_300001_SM_1000_NS12placeholders3_10E)
_ZN34_INTERNAL_41be7ceb_4_k_cu_53a35bb96thrust24THRUST_300001_SM_1000_NS12placeholders3_10E:
	.zero		1
	.type		_ZN34_INTERNAL_41be7ceb_4_k_cu_53a35bb94cuda3std3__48in_placeE,@object
	.size		_ZN34_INTERNAL_41be7ceb_4_k_cu_53a35bb94cuda3std3__48in_placeE,(_ZN34_INTERNAL_41be7ceb_4_k_cu_53a35bb94cuda3std6ranges3__45__cpo4sizeE - _ZN34_INTERNAL_41be7ceb_4_k_cu_53a35bb94cuda3std3__48in_placeE)
_ZN34_INTERNAL_41be7ceb_4_k_cu_53a35bb94cuda3std3__48in_placeE:
	.zero		1
	.type		_ZN34_INTERNAL_41be7ceb_4_k_cu_53a35bb94cuda3std6ranges3__45__cpo4sizeE,@object
	.size		_ZN34_INTERNAL_41be7ceb_4_k_cu_53a35bb94cuda3std6ranges3__45__cpo4sizeE,(_ZN34_INTERNAL_41be7ceb_4_k_cu_53a35bb96thrust24THRUST_300001_SM_1000_NS12placeholders2_2E - _ZN34_INTERNAL_41be7ceb_4_k_cu_53a35bb94cuda3std6ranges3__45__cpo4sizeE)
_ZN34_INTERNAL_41be7ceb_4_k_cu_53a35bb94cuda3std6ranges3__45__cpo4sizeE:
	.zero		1
	.type		_ZN34_INTERNAL_41be7ceb_4_k_cu_53a35bb96thrust24THRUST_300001_SM_1000_NS12placeholders2_2E,@object
	.size		_ZN34_INTERNAL_41be7ceb_4_k_cu_53a35bb96thrust24THRUST_300001_SM_1000_NS12placeholders2_2E,(_ZN34_INTERNAL_41be7ceb_4_k_cu_53a35bb94cuda3std3__45__cpo6cbeginE - _ZN34_INTERNAL_41be7ceb_4_k_cu_53a35bb96thrust24THRUST_300001_SM_1000_NS12placeholders2_2E)
_ZN34_INTERNAL_41be7ceb_4_k_cu_53a35bb96thrust24THRUST_300001_SM_1000_NS12placeholders2_2E:
	.zero		1
	.type		_ZN34_INTERNAL_41be7ceb_4_k_cu_53a35bb94cuda3std3__45__cpo6cbeginE,@object
	.size		_ZN34_INTERNAL_41be7ceb_4_k_cu_53a35bb94cuda3std3__45__cpo6cbeginE,(_ZN34_INTERNAL_41be7ceb_4_k_cu_53a35bb94cuda3std6ranges3__45__cpo6cbeginE - _ZN34_INTERNAL_41be7ceb_4_k_cu_53a35bb94cuda3std3__45__cpo6cbeginE)
_ZN34_INTERNAL_41be7ceb_4_k_cu_53a35bb94cuda3std3__45__cpo6cbeginE:
	.zero		1
	.type		_ZN34_INTERNAL_41be7ceb_4_k_cu_53a35bb94cuda3std6ranges3__45__cpo6cbeginE,@object
	.size		_ZN34_INTERNAL_41be7ceb_4_k_cu_53a35bb94cuda3std6ranges3__45__cpo6cbeginE,(_ZN34_INTERNAL_41be7ceb_4_k_cu_53a35bb96thrust24THRUST_300001_SM_1000_NS12placeholders2_6E - _ZN34_INTERNAL_41be7ceb_4_k_cu_53a35bb94cuda3std6ranges3__45__cpo6cbeginE)
_ZN34_INTERNAL_41be7ceb_4_k_cu_53a35bb94cuda3std6ranges3__45__cpo6cbeginE:
	.zero		1
	.type		_ZN34_INTERNAL_41be7ceb_4_k_cu_53a35bb96thrust24THRUST_300001_SM_1000_NS12placeholders2_6E,@object
	.size		_ZN34_INTERNAL_41be7ceb_4_k_cu_53a35bb96thrust24THRUST_300001_SM_1000_NS12placeholders2_6E,(_ZN34_INTERNAL_41be7ceb_4_k_cu_53a35bb94cuda3std3__45__cpo7crbeginE - _ZN34_INTERNAL_41be7ceb_4_k_cu_53a35bb96thrust24THRUST_300001_SM_1000_NS12placeholders2_6E)
_ZN34_INTERNAL_41be7ceb_4_k_cu_53a35bb96thrust24THRUST_300001_SM_1000_NS12placeholders2_6E:
	.zero		1
	.type		_ZN34_INTERNAL_41be7ceb_4_k_cu_53a35bb94cuda3std3__45__cpo7crbeginE,@object
	.size		_ZN34_INTERNAL_41be7ceb_4_k_cu_53a35bb94cuda3std3__45__cpo7crbeginE,(_ZN34_INTERNAL_41be7ceb_4_k_cu_53a35bb94cuda3std6ranges3__45__cpo4nextE - _ZN34_INTERNAL_41be7ceb_4_k_cu_53a35bb94cuda3std3__45__cpo7crbeginE)
_ZN34_INTERNAL_41be7ceb_4_k_cu_53a35bb94cuda3std3__45__cpo7crbeginE:
	.zero		1
	.type		_ZN34_INTERNAL_41be7ceb_4_k_cu_53a35bb94cuda3std6ranges3__45__cpo4nextE,@object
	.size		_ZN34_INTERNAL_41be7ceb_4_k_cu_53a35bb94cuda3std6ranges3__45__cpo4nextE,(_ZN34_INTERNAL_41be7ceb_4_k_cu_53a35bb94cuda3std6ranges3__45__cpo4swapE - _ZN34_INTERNAL_41be7ceb_4_k_cu_53a35bb94cuda3std6ranges3__45__cpo4nextE)
_ZN34_INTERNAL_41be7ceb_4_k_cu_53a35bb94cuda3std6ranges3__45__cpo4nextE:
	.zero		1
	.type		_ZN34_INTERNAL_41be7ceb_4_k_cu_53a35bb94cuda3std6ranges3__45__cpo4swapE,@object
	.size		_ZN34_INTERNAL_41be7ceb_4_k_cu_53a35bb94cuda3std6ranges3__45__cpo4swapE,(_ZN34_INTERNAL_41be7ceb_4_k_cu_53a35bb96thrust24THRUST_300001_SM_1000_NS8cuda_cub10par_nosyncE - _ZN34_INTERNAL_41be7ceb_4_k_cu_53a35bb94cuda3std6ranges3__45__cpo4swapE)
_ZN34_INTERNAL_41be7ceb_4_k_cu_53a35bb94cuda3std6ranges3__45__cpo4swapE:
	.zero		1
	.type		_ZN34_INTERNAL_41be7ceb_4_k_cu_53a35bb96thrust24THRUST_300001_SM_1000_NS8cuda_cub10par_nosyncE,@object
	.size		_ZN34_INTERNAL_41be7ceb_4_k_cu_53a35bb96thrust24THRUST_300001_SM_1000_NS8cuda_cub10par_nosyncE,(_ZN34_INTERNAL_41be7ceb_4_k_cu_53a35bb96thrust24THRUST_300001_SM_1000_NS3seqE - _ZN34_INTERNAL_41be7ceb_4_k_cu_53a35bb96thrust24THRUST_300001_SM_1000_NS8cuda_cub10par_nosyncE)
_ZN34_INTERNAL_41be7ceb_4_k_cu_53a35bb96thrust24THRUST_300001_SM_1000_NS8cuda_cub10par_nosyncE:
	.zero		1
	.type		_ZN34_INTERNAL_41be7ceb_4_k_cu_53a35bb96thrust24THRUST_300001_SM_1000_NS3seqE,@object
	.size		_ZN34_INTERNAL_41be7ceb_4_k_cu_53a35bb96thrust24THRUST_300001_SM_1000_NS3seqE,(_ZN34_INTERNAL_41be7ceb_4_k_cu_53a35bb94cuda3std3__420unreachable_sentinelE - _ZN34_INTERNAL_41be7ceb_4_k_cu_53a35bb96thrust24THRUST_300001_SM_1000_NS3seqE)
_ZN34_INTERNAL_41be7ceb_4_k_cu_53a35bb96thrust24THRUST_300001_SM_1000_NS3seqE:
	.zero		1
	.type		_ZN34_INTERNAL_41be7ceb_4_k_cu_53a35bb94cuda3std3__420unreachable_sentinelE,@object
	.size		_ZN34_INTERNAL_41be7ceb_4_k_cu_53a35bb94cuda3std3__420unreachable_sentinelE,(_ZN34_INTERNAL_41be7ceb_4_k_cu_53a35bb94cuda3std6ranges3__45__cpo5ssizeE - _ZN34_INTERNAL_41be7ceb_4_k_cu_53a35bb94cuda3std3__420unreachable_sentinelE)
_ZN34_INTERNAL_41be7ceb_4_k_cu_53a35bb94cuda3std3__420unreachable_sentinelE:
	.zero		1
	.type		_ZN34_INTERNAL_41be7ceb_4_k_cu_53a35bb94cuda3std6ranges3__45__cpo5ssizeE,@object
	.size		_ZN34_INTERNAL_41be7ceb_4_k_cu_53a35bb94cuda3std6ranges3__45__cpo5ssizeE,(_ZN34_INTERNAL_41be7ceb_4_k_cu_53a35bb96thrust24THRUST_300001_SM_1000_NS12placeholders2_3E - _ZN34_INTERNAL_41be7ceb_4_k_cu_53a35bb94cuda3std6ranges3__45__cpo5ssizeE)
_ZN34_INTERNAL_41be7ceb_4_k_cu_53a35bb94cuda3std6ranges3__45__cpo5ssizeE:
	.zero		1
	.type		_ZN34_INTERNAL_41be7ceb_4_k_cu_53a35bb96thrust24THRUST_300001_SM_1000_NS12placeholders2_3E,@object
	.size		_ZN34_INTERNAL_41be7ceb_4_k_cu_53a35bb96thrust24THRUST_300001_SM_1000_NS12placeholders2_3E,(_ZN34_INTERNAL_41be7ceb_4_k_cu_53a35bb94cuda3std3__45__cpo4cendE - _ZN34_INTERNAL_41be7ceb_4_k_cu_53a35bb96thrust24THRUST_300001_SM_1000_NS12placeholders2_3E)
_ZN34_INTERNAL_41be7ceb_4_k_cu_53a35bb96thrust24THRUST_300001_SM_1000_NS12placeholders2_3E:
	.zero		1
	.type		_ZN34_INTERNAL_41be7ceb_4_k_cu_53a35bb94cuda3std3__45__cpo4cendE,@object
	.size		_ZN34_INTERNAL_41be7ceb_4_k_cu_53a35bb94cuda3std3__45__cpo4cendE,(_ZN34_INTERNAL_41be7ceb_4_k_cu_53a35bb94cuda3std6ranges3__45__cpo4cendE - _ZN34_INTERNAL_41be7ceb_4_k_cu_53a35bb94cuda3std3__45__cpo4cendE)
_ZN34_INTERNAL_41be7ceb_4_k_cu_53a35bb94cuda3std3__45__cpo4cendE:
	.zero		1
	.type		_ZN34_INTERNAL_41be7ceb_4_k_cu_53a35bb94cuda3std6ranges3__45__cpo4cendE,@object
	.size		_ZN34_INTERNAL_41be7ceb_4_k_cu_53a35bb94cuda3std6ranges3__45__cpo4cendE,(_ZN34_INTERNAL_41be7ceb_4_k_cu_53a35bb96thrust24THRUST_300001_SM_1000_NS12placeholders2_7E - _ZN34_INTERNAL_41be7ceb_4_k_cu_53a35bb94cuda3std6ranges3__45__cpo4cendE)
_ZN34_INTERNAL_41be7ceb_4_k_cu_53a35bb94cuda3std6ranges3__45__cpo4cendE:
	.zero		1
	.type		_ZN34_INTERNAL_41be7ceb_4_k_cu_53a35bb96thrust24THRUST_300001_SM_1000_NS12placeholders2_7E,@object
	.size		_ZN34_INTERNAL_41be7ceb_4_k_cu_53a35bb96thrust24THRUST_300001_SM_1000_NS12placeholders2_7E,(_ZN34_INTERNAL_41be7ceb_4_k_cu_53a35bb94cuda3std3__45__cpo5crendE - _ZN34_INTERNAL_41be7ceb_4_k_cu_53a35bb96thrust24THRUST_300001_SM_1000_NS12placeholders2_7E)
_ZN34_INTERNAL_41be7ceb_4_k_cu_53a35bb96thrust24THRUST_300001_SM_1000_NS12placeholders2_7E:
	.zero		1
	.type		_ZN34_INTERNAL_41be7ceb_4_k_cu_53a35bb94cuda3std3__45__cpo5crendE,@object
	.size		_ZN34_INTERNAL_41be7ceb_4_k_cu_53a35bb94cuda3std3__45__cpo5crendE,(_ZN34_INTERNAL_41be7ceb_4_k_cu_53a35bb94cuda3std6ranges3__45__cpo4prevE - _ZN34_INTERNAL_41be7ceb_4_k_cu_53a35bb94cuda3std3__45__cpo5crendE)
_ZN34_INTERNAL_41be7ceb_4_k_cu_53a35bb94cuda3std3__45__cpo5crendE:
	.zero		1
	.type		_ZN34_INTERNAL_41be7ceb_4_k_cu_53a35bb94cuda3std6ranges3__45__cpo4prevE,@object
	.size		_ZN34_INTERNAL_41be7ceb_4_k_cu_53a35bb94cuda3std6ranges3__45__cpo4prevE,(_ZN34_INTERNAL_41be7ceb_4_k_cu_53a35bb94cuda3std6ranges3__45__cpo9iter_moveE - _ZN34_INTERNAL_41be7ceb_4_k_cu_53a35bb94cuda3std6ranges3__45__cpo4prevE)
_ZN34_INTERNAL_41be7ceb_4_k_cu_53a35bb94cuda3std6ranges3__45__cpo4prevE:
	.zero		1
	.type		_ZN34_INTERNAL_41be7ceb_4_k_cu_53a35bb94cuda3std6ranges3__45__cpo9iter_moveE,@object
	.size		_ZN34_INTERNAL_41be7ceb_4_k_cu_53a35bb94cuda3std6ranges3__45__cpo9iter_moveE,(_ZN34_INTERNAL_41be7ceb_4_k_cu_53a35bb96thrust24THRUST_300001_SM_1000_NS6system6detail10sequential3seqE - _ZN34_INTERNAL_41be7ceb_4_k_cu_53a35bb94cuda3std6ranges3__45__cpo9iter_moveE)
_ZN34_INTERNAL_41be7ceb_4_k_cu_53a35bb94cuda3std6ranges3__45__cpo9iter_moveE:
	.zero		1
	.type		_ZN34_INTERNAL_41be7ceb_4_k_cu_53a35bb96thrust24THRUST_300001_SM_1000_NS6system6detail10sequential3seqE,@object
	.size		_ZN34_INTERNAL_41be7ceb_4_k_cu_53a35bb96thrust24THRUST_300001_SM_1000_NS6system6detail10sequential3seqE,(_ZN34_INTERNAL_41be7ceb_4_k_cu_53a35bb96thrust24THRUST_300001_SM_1000_NS12placeholders2_9E - _ZN34_INTERNAL_41be7ceb_4_k_cu_53a35bb96thrust24THRUST_300001_SM_1000_NS6system6detail10sequential3seqE)
_ZN34_INTERNAL_41be7ceb_4_k_cu_53a35bb96thrust24THRUST_300001_SM_1000_NS6system6detail10sequential3seqE:
	.zero		1
	.type		_ZN34_INTERNAL_41be7ceb_4_k_cu_53a35bb96thrust24THRUST_300001_SM_1000_NS12placeholders2_9E,@object
	.size		_ZN34_INTERNAL_41be7ceb_4_k_cu_53a35bb96thrust24THRUST_300001_SM_1000_NS12placeholders2_9E,(_ZN34_INTERNAL_41be7ceb_4_k_cu_53a35bb94cuda3std3__419piecewise_constructE - _ZN34_INTERNAL_41be7ceb_4_k_cu_53a35bb96thrust24THRUST_300001_SM_1000_NS12placeholders2_9E)
_ZN34_INTERNAL_41be7ceb_4_k_cu_53a35bb96thrust24THRUST_300001_SM_1000_NS12placeholders2_9E:
	.zero		1
	.type		_ZN34_INTERNAL_41be7ceb_4_k_cu_53a35bb94cuda3std3__419piecewise_constructE,@object
	.size		_ZN34_INTERNAL_41be7ceb_4_k_cu_53a35bb94cuda3std3__419piecewise_constructE,(_ZN34_INTERNAL_41be7ceb_4_k_cu_53a35bb94cuda3std6ranges3__45__cpo5cdataE - _ZN34_INTERNAL_41be7ceb_4_k_cu_53a35bb94cuda3std3__419piecewise_constructE)
_ZN34_INTERNAL_41be7ceb_4_k_cu_53a35bb94cuda3std3__419piecewise_constructE:
	.zero		1
	.type		_ZN34_INTERNAL_41be7ceb_4_k_cu_53a35bb94cuda3std6ranges3__45__cpo5cdataE,@object
	.size		_ZN34_INTERNAL_41be7ceb_4_k_cu_53a35bb94cuda3std6ranges3__45__cpo5cdataE,(_ZN34_INTERNAL_41be7ceb_4_k_cu_53a35bb96thrust24THRUST_300001_SM_1000_NS12placeholders2_1E - _ZN34_INTERNAL_41be7ceb_4_k_cu_53a35bb94cuda3std6ranges3__45__cpo5cdataE)
_ZN34_INTERNAL_41be7ceb_4_k_cu_53a35bb94cuda3std6ranges3__45__cpo5cdataE:
	.zero		1
	.type		_ZN34_INTERNAL_41be7ceb_4_k_cu_53a35bb96thrust24THRUST_300001_SM_1000_NS12placeholders2_1E,@object
	.size		_ZN34_INTERNAL_41be7ceb_4_k_cu_53a35bb96thrust24THRUST_300001_SM_1000_NS12placeholders2_1E,(_ZN34_INTERNAL_41be7ceb_4_k_cu_53a35bb94cuda3std3__45__cpo3endE - _ZN34_INTERNAL_41be7ceb_4_k_cu_53a35bb96thrust24THRUST_300001_SM_1000_NS12placeholders2_1E)
_ZN34_INTERNAL_41be7ceb_4_k_cu_53a35bb96thrust24THRUST_300001_SM_1000_NS12placeholders2_1E:
	.zero		1
	.type		_ZN34_INTERNAL_41be7ceb_4_k_cu_53a35bb94cuda3std3__45__cpo3endE,@object
	.size		_ZN34_INTERNAL_41be7ceb_4_k_cu_53a35bb94cuda3std3__45__cpo3endE,(_ZN34_INTERNAL_41be7ceb_4_k_cu_53a35bb94cuda3std6ranges3__45__cpo3endE - _ZN34_INTERNAL_41be7ceb_4_k_cu_53a35bb94cuda3std3__45__cpo3endE)
_ZN34_INTERNAL_41be7ceb_4_k_cu_53a35bb94cuda3std3__45__cpo3endE:
	.zero		1
	.type		_ZN34_INTERNAL_41be7ceb_4_k_cu_53a35bb94cuda3std6ranges3__45__cpo3endE,@object
	.size		_ZN34_INTERNAL_41be7ceb_4_k_cu_53a35bb94cuda3std6ranges3__45__cpo3endE,(_ZN34_INTERNAL_41be7ceb_4_k_cu_53a35bb96thrust24THRUST_300001_SM_1000_NS12placeholders2_5E - _ZN34_INTERNAL_41be7ceb_4_k_cu_53a35bb94cuda3std6ranges3__45__cpo3endE)
_ZN34_INTERNAL_41be7ceb_4_k_cu_53a35bb94cuda3std6ranges3__45__cpo3endE:
	.zero		1
	.type		_ZN34_INTERNAL_41be7ceb_4_k_cu_53a35bb96thrust24THRUST_300001_SM_1000_NS12placeholders2_5E,@object
	.size		_ZN34_INTERNAL_41be7ceb_4_k_cu_53a35bb96thrust24THRUST_300001_SM_1000_NS12placeholders2_5E,(_ZN34_INTERNAL_41be7ceb_4_k_cu_53a35bb94cuda3std3__45__cpo4rendE - _ZN34_INTERNAL_41be7ceb_4_k_cu_53a35bb96thrust24THRUST_300001_SM_1000_NS12placeholders2_5E)
_ZN34_INTERNAL_41be7ceb_4_k_cu_53a35bb96thrust24THRUST_300001_SM_1000_NS12placeholders2_5E:
	.zero		1
	.type		_ZN34_INTERNAL_41be7ceb_4_k_cu_53a35bb94cuda3std3__45__cpo4rendE,@object
	.size		_ZN34_INTERNAL_41be7ceb_4_k_cu_53a35bb94cuda3std3__45__cpo4rendE,(_ZN34_INTERNAL_41be7ceb_4_k_cu_53a35bb94cuda3std6ranges3__45__cpo9iter_swapE - _ZN34_INTERNAL_41be7ceb_4_k_cu_53a35bb94cuda3std3__45__cpo4rendE)
_ZN34_INTERNAL_41be7ceb_4_k_cu_53a35bb94cuda3std3__45__cpo4rendE:
	.zero		1
	.type		_ZN34_INTERNAL_41be7ceb_4_k_cu_53a35bb94cuda3std6ranges3__45__cpo9iter_swapE,@object
	.size		_ZN34_INTERNAL_41be7ceb_4_k_cu_53a35bb94cuda3std6ranges3__45__cpo9iter_swapE,(_ZN34_INTERNAL_41be7ceb_4_k_cu_53a35bb94cuda3std3__48unexpectE - _ZN34_INTERNAL_41be7ceb_4_k_cu_53a35bb94cuda3std6ranges3__45__cpo9iter_swapE)
_ZN34_INTERNAL_41be7ceb_4_k_cu_53a35bb94cuda3std6ranges3__45__cpo9iter_swapE:
	.zero		1
	.type		_ZN34_INTERNAL_41be7ceb_4_k_cu_53a35bb94cuda3std3__48unexpectE,@object
	.size		_ZN34_INTERNAL_41be7ceb_4_k_cu_53a35bb94cuda3std3__48unexpectE,(_ZN34_INTERNAL_41be7ceb_4_k_cu_53a35bb96thrust24THRUST_300001_SM_1000_NS8cuda_cub3parE - _ZN34_INTERNAL_41be7ceb_4_k_cu_53a35bb94cuda3std3__48unexpectE)
_ZN34_INTERNAL_41be7ceb_4_k_cu_53a35bb94cuda3std3__48unexpectE:
	.zero		1
	.type		_ZN34_INTERNAL_41be7ceb_4_k_cu_53a35bb96thrust24THRUST_300001_SM_1000_NS8cuda_cub3parE,@object
	.size		_ZN34_INTERNAL_41be7ceb_4_k_cu_53a35bb96thrust24THRUST_300001_SM_1000_NS8cuda_cub3parE,(.L_38 - _ZN34_INTERNAL_41be7ceb_4_k_cu_53a35bb96thrust24THRUST_300001_SM_1000_NS8cuda_cub3parE)
_ZN34_INTERNAL_41be7ceb_4_k_cu_53a35bb96thrust24THRUST_300001_SM_1000_NS8cuda_cub3parE:
	.zero		1
.L_38:


//--------------------- .nv.constant0._ZN3cub18CUB_300001_SM_10006detail11EmptyKernelIvEEvv --------------------------
	.section	.nv.constant0._ZN3cub18CUB_300001_SM_10006detail11EmptyKernelIvEEvv,"a",@progbits
	.sectionflags	@""
	.align	4
.nv.constant0._ZN3cub18CUB_300001_SM_10006detail11EmptyKernelIvEEvv:
	.zero		896


//--------------------- .nv.constant0._Z10floatTointPlPfiii --------------------------
	.section	.nv.constant0._Z10floatTointPlPfiii,"a",@progbits
	.sectionflags	@""
	.align	4
.nv.constant0._Z10floatTointPlPfiii:
	.zero		924


//--------------------- .nv.constant0._Z10intTofloatPlPfiii --------------------------
	.section	.nv.constant0._Z10intTofloatPlPfiii,"a",@progbits
	.sectionflags	@""
	.align	4
.nv.constant0._Z10intTofloatPlPfiii:
	.zero		924


//--------------------- .nv.constant0._Z3addPfS_S_iii --------------------------
	.section	.nv.constant0._Z3addPfS_S_iii,"a",@progbits
	.sectionflags	@""
	.align	4
.nv.constant0._Z3addPfS_S_iii:
	.zero		932


//--------------------- .nv.constant0._Z10InitializePfiiii --------------------------
	.section	.nv.constant0._Z10InitializePfiiii,"a",@progbits
	.sectionflags	@""
	.align	4
.nv.constant0._Z10InitializePfiiii:
	.zero		920


//--------------------- .nv.constant0._Z4CopyPfS_iii --------------------------
	.section	.nv.constant0._Z4CopyPfS_iii,"a",@progbits
	.sectionflags	@""
	.align	4
.nv.constant0._Z4CopyPfS_iii:
	.zero		924


//--------------------- .nv.constant0._Z19compute_mean_stddevPfS_S_iii --------------------------
	.section	.nv.constant0._Z19compute_mean_stddevPfS_S_iii,"a",@progbits
	.sectionflags	@""
	.align	4
.nv.constant0._Z19compute_mean_stddevPfS_S_iii:
	.zero		932


//--------------------- .nv.constant0._Z7MaxpooliiiiiPfS_ii --------------------------
	.section	.nv.constant0._Z7MaxpooliiiiiPfS_ii,"a",@progbits
	.sectionflags	@""
	.align	4
.nv.constant0._Z7MaxpooliiiiiPfS_ii:
	.zero		944


//--------------------- .nv.constant0._Z4ReLuiiiPf --------------------------
	.section	.nv.constant0._Z4ReLuiiiPf,"a",@progbits
	.sectionflags	@""
	.align	4
.nv.constant0._Z4ReLuiiiPf:
	.zero		920


//--------------------- .nv.constant0._Z11BatchNormediiiPfS_S_ --------------------------
	.section	.nv.constant0._Z11BatchNormediiiPfS_S_,"a",@progbits
	.sectionflags	@""
	.align	4
.nv.constant0._Z11BatchNormediiiPfS_S_:
	.zero		936


//--------------------- .nv.constant0._Z4convPfS_S_iiiiiii --------------------------
	.section	.nv.constant0._Z4convPfS_S_iiiiiii,"a",@progbits
	.sectionflags	@""
	.align	4
.nv.constant0._Z4convPfS_S_iiiiiii:
	.zero		948


//--------------------- SYMBOLS --------------------------

	.type		.nv.reservedSmem.offset0,@object
	.size		.nv.reservedSmem.offset0,0x4
